// auto-generated by cutlass_sweep.gemm — config: {"arch": "sm_90", "cluster_m": 1, "cluster_n": 1, "dtype": "fp16", "dtype_b": "fp16", "layout": "nt", "stages": 2, "tile_k": 128, "tile_m": 128, "tile_n": 128}
#include "cutlass/cutlass.h"
#include "cutlass/gemm/collective/collective_builder.hpp"
#include "cutlass/gemm/device/gemm_universal_adapter.h"
#include "cutlass/gemm/kernel/gemm_universal.hpp"
#include "cutlass/epilogue/collective/collective_builder.hpp"

using ElemA = cutlass::half_t;
using ElemB = cutlass::half_t;
using ElemCD = cutlass::half_t;
using Acc  = float;
using TileShape    = cute::Shape<cute::_128, cute::_128, cute::_128>;
using ClusterShape = cute::Shape<cute::_1, cute::_1, cute::_1>;

using CollectiveEpilogue = typename cutlass::epilogue::collective::CollectiveBuilder<
    cutlass::arch::Sm90, cutlass::arch::OpClassTensorOp,
    TileShape, ClusterShape,
    cutlass::epilogue::collective::EpilogueTileAuto,
    Acc, Acc,
    ElemCD, cutlass::layout::RowMajor, 128 / cutlass::sizeof_bits<ElemCD>::value,
    ElemCD, cutlass::layout::RowMajor, 128 / cutlass::sizeof_bits<ElemCD>::value,
    cutlass::epilogue::collective::EpilogueScheduleAuto
  >::CollectiveOp;

using CollectiveMainloop = typename cutlass::gemm::collective::CollectiveBuilder<
    cutlass::arch::Sm90, cutlass::arch::OpClassTensorOp,
    ElemA, cutlass::layout::RowMajor, 128 / cutlass::sizeof_bits<ElemA>::value,
    ElemB, cutlass::layout::ColumnMajor, 128 / cutlass::sizeof_bits<ElemB>::value,
    Acc,
    TileShape, ClusterShape,
    cutlass::gemm::collective::StageCount<2>,
    cutlass::gemm::collective::KernelScheduleAuto
  >::CollectiveOp;

using GemmKernel = cutlass::gemm::kernel::GemmUniversal<
    cute::Shape<int,int,int,int>,
    CollectiveMainloop,
    CollectiveEpilogue
>;
using Gemm = cutlass::gemm::device::GemmUniversalAdapter<GemmKernel>;

// Force the device kernel symbol into the cubin without needing a host main.
auto* _anchor = &cutlass::device_kernel<GemmKernel>;


// ===== COMPILED SASS (sm_90a) =====

	.target	sm_90a

	.elftype	@"ET_EXEC"


//--------------------- .note.nv.tkinfo           --------------------------
	.section	.note.nv.tkinfo,"",@"SHT_NOTE"
	.sectionflags	@"SHF_NOTE_NV_TKINFO"
	.tkinfo
        /*0018*/ 	.word	0x00000002
        /*0030*/ 	.string	""
        /*0030*/ 	.string	"ptxas"
        /*0030*/ 	.string	"Cuda compilation tools, release 13.0, V13.0.88"
        /*0030*/ 	.string	"Build cuda_13.0.r13.0/compiler.36424714_0"
        /*0030*/ 	.string	"-arch sm_90a -m 64 "



//--------------------- .note.nv.cuinfo           --------------------------
	.section	.note.nv.cuinfo,"",@"SHT_NOTE"
	.sectionflags	@"SHF_NOTE_NV_CUINFO"
        /*0018*/ 	.short	0x0002
        /*001a*/ 	.short	0x005a
        /*001c*/ 	.short	0x0082
	.zero		2


//--------------------- .nv.info                  --------------------------
	.section	.nv.info,"",@"SHT_CUDA_INFO"
	.align	4


	//----- nvinfo : EIATTR_REGCOUNT
	.align		4
        /*0000*/ 	.byte	0x04, 0x2f
        /*0002*/ 	.short	(.L_15 - .L_14)
	.align		4
.L_14:
        /*0004*/ 	.word	index@(_ZN7cutlass13device_kernelINS_4gemm6kernel13GemmUniversalIN4cute5tupleIJiiiiEEENS1_10collective13CollectiveMmaINS1_34MainloopSm90TmaGmmaWarpSpecializedILi2ENS5_IJNS4_1CILi1EEESB_SB_EEENS1_35KernelTmaWarpSpecializedCooperativeEEENS5_IJNSA_ILi128EEESF_SF_EEENS_6half_tENS5_IJlSB_lEEESH_SI_NS4_8TiledMMAINS4_8MMA_AtomIJNS4_4SM904GMMA26MMA_64x128x16_F32F16F16_SSILNSM_5MajorE0ELSO_0ELNSM_7ScaleInE1ELSP_1EEEEEENS4_6LayoutINS5_IJNSA_ILi2EEESB_SB_EEENS5_IJSB_NSA_ILi0EEESV_EEEEENS5_IJNS4_10UnderscoreESY_SY_EEEEENS4_13SM90_TMA_LOADENS4_14ComposedLayoutINS4_7SwizzleILi3ELi4ELi3EEENS4_18smem_ptr_flag_bitsILi16EEENSS_INS5_IJNSA_ILi8EEENSA_ILi64EEEEEENS5_IJS18_SB_EEEEEEEvNS4_8identityES11_S1C_vS1D_EENS_8epilogue10collective6detail29Sm90TmaWarpSpecializedAdapterINS1G_15DefaultEpilogueISH_SI_SI_NS1F_6thread17LinearCombinationISH_Li1EffLNS1K_9ScaleType4KindE0ELNS_15FloatRoundStyleE2ESH_EENS1_15EpilogueDefaultEEEEEvvEEEEvNT_6ParamsE)
        /*0008*/ 	.word	0x000000a8


	//----- nvinfo : EIATTR_FRAME_SIZE
	.align		4
.L_15:
        /*000c*/ 	.byte	0x04, 0x11
        /*000e*/ 	.short	(.L_17 - .L_16)
	.align		4
.L_16:
        /*0010*/ 	.word	index@(_ZN7cutlass13device_kernelINS_4gemm6kernel13GemmUniversalIN4cute5tupleIJiiiiEEENS1_10collective13CollectiveMmaINS1_34MainloopSm90TmaGmmaWarpSpecializedILi2ENS5_IJNS4_1CILi1EEESB_SB_EEENS1_35KernelTmaWarpSpecializedCooperativeEEENS5_IJNSA_ILi128EEESF_SF_EEENS_6half_tENS5_IJlSB_lEEESH_SI_NS4_8TiledMMAINS4_8MMA_AtomIJNS4_4SM904GMMA26MMA_64x128x16_F32F16F16_SSILNSM_5MajorE0ELSO_0ELNSM_7ScaleInE1ELSP_1EEEEEENS4_6LayoutINS5_IJNSA_ILi2EEESB_SB_EEENS5_IJSB_NSA_ILi0EEESV_EEEEENS5_IJNS4_10UnderscoreESY_SY_EEEEENS4_13SM90_TMA_LOADENS4_14ComposedLayoutINS4_7SwizzleILi3ELi4ELi3EEENS4_18smem_ptr_flag_bitsILi16EEENSS_INS5_IJNSA_ILi8EEENSA_ILi64EEEEEENS5_IJS18_SB_EEEEEEEvNS4_8identityES11_S1C_vS1D_EENS_8epilogue10collective6detail29Sm90TmaWarpSpecializedAdapterINS1G_15DefaultEpilogueISH_SI_SI_NS1F_6thread17LinearCombinationISH_Li1EffLNS1K_9ScaleType4KindE0ELNS_15FloatRoundStyleE2ESH_EENS1_15EpilogueDefaultEEEEEvvEEEEvNT_6ParamsE)
        /*0014*/ 	.word	0x00000000


	//----- nvinfo : EIATTR_MIN_STACK_SIZE
	.align		4
.L_17:
        /*0018*/ 	.byte	0x04, 0x12
        /*001a*/ 	.short	(.L_19 - .L_18)
	.align		4
.L_18:
        /*001c*/ 	.word	index@(_ZN7cutlass13device_kernelINS_4gemm6kernel13GemmUniversalIN4cute5tupleIJiiiiEEENS1_10collective13CollectiveMmaINS1_34MainloopSm90TmaGmmaWarpSpecializedILi2ENS5_IJNS4_1CILi1EEESB_SB_EEENS1_35KernelTmaWarpSpecializedCooperativeEEENS5_IJNSA_ILi128EEESF_SF_EEENS_6half_tENS5_IJlSB_lEEESH_SI_NS4_8TiledMMAINS4_8MMA_AtomIJNS4_4SM904GMMA26MMA_64x128x16_F32F16F16_SSILNSM_5MajorE0ELSO_0ELNSM_7ScaleInE1ELSP_1EEEEEENS4_6LayoutINS5_IJNSA_ILi2EEESB_SB_EEENS5_IJSB_NSA_ILi0EEESV_EEEEENS5_IJNS4_10UnderscoreESY_SY_EEEEENS4_13SM90_TMA_LOADENS4_14ComposedLayoutINS4_7SwizzleILi3ELi4ELi3EEENS4_18smem_ptr_flag_bitsILi16EEENSS_INS5_IJNSA_ILi8EEENSA_ILi64EEEEEENS5_IJS18_SB_EEEEEEEvNS4_8identityES11_S1C_vS1D_EENS_8epilogue10collective6detail29Sm90TmaWarpSpecializedAdapterINS1G_15DefaultEpilogueISH_SI_SI_NS1F_6thread17LinearCombinationISH_Li1EffLNS1K_9ScaleType4KindE0ELNS_15FloatRoundStyleE2ESH_EENS1_15EpilogueDefaultEEEEEvvEEEEvNT_6ParamsE)
        /*0020*/ 	.word	0x00000000
.L_19:


//--------------------- .nv.compat                --------------------------
	.section	.nv.compat,"",@"SHT_CUDA_COMPAT_INFO"
	.align	4
        /*0000*/ 	.byte	0x02, 0x09, 0x01, 0x00, 0x02, 0x02, 0x04, 0x00, 0x02, 0x05, 0x05, 0x00, 0x03, 0x07, 0x01, 0x01
        /*0010*/ 	.byte	0x02, 0x03, 0x01, 0x00, 0x02, 0x06, 0x01, 0x00, 0x04, 0x0b, 0x08, 0x00, 0x00, 0x00, 0x00, 0x00
        /*0020*/ 	.byte	0x00, 0x00, 0x00, 0x00


//--------------------- .nv.info._ZN7cutlass13device_kernelINS_4gemm6kernel13GemmUniversalIN4cute5tupleIJiiiiEEENS1_10collective13CollectiveMmaINS1_34MainloopSm90TmaGmmaWarpSpecializedILi2ENS5_IJNS4_1CILi1EEESB_SB_EEENS1_35KernelTmaWarpSpecializedCooperativeEEENS5_IJNSA_ILi128EEESF_SF_EEENS_6half_tENS5_IJlSB_lEEESH_SI_NS4_8TiledMMAINS4_8MMA_AtomIJNS4_4SM904GMMA26MMA_64x128x16_F32F16F16_SSILNSM_5MajorE0ELSO_0ELNSM_7ScaleInE1ELSP_1EEEEEENS4_6LayoutINS5_IJNSA_ILi2EEESB_SB_EEENS5_IJSB_NSA_ILi0EEESV_EEEEENS5_IJNS4_10UnderscoreESY_SY_EEEEENS4_13SM90_TMA_LOADENS4_14ComposedLayoutINS4_7SwizzleILi3ELi4ELi3EEENS4_18smem_ptr_flag_bitsILi16EEENSS_INS5_IJNSA_ILi8EEENSA_ILi64EEEEEENS5_IJS18_SB_EEEEEEEvNS4_8identityES11_S1C_vS1D_EENS_8epilogue10collective6detail29Sm90TmaWarpSpecializedAdapterINS1G_15DefaultEpilogueISH_SI_SI_NS1F_6thread17LinearCombinationISH_Li1EffLNS1K_9ScaleType4KindE0ELNS_15FloatRoundStyleE2ESH_EENS1_15EpilogueDefaultEEEEEvvEEEEvNT_6ParamsE --------------------------
	.section	.nv.info._ZN7cutlass13device_kernelINS_4gemm6kernel13GemmUniversalIN4cute5tupleIJiiiiEEENS1_10collective13CollectiveMmaINS1_34MainloopSm90TmaGmmaWarpSpecializedILi2ENS5_IJNS4_1CILi1EEESB_SB_EEENS1_35KernelTmaWarpSpecializedCooperativeEEENS5_IJNSA_ILi128EEESF_SF_EEENS_6half_tENS5_IJlSB_lEEESH_SI_NS4_8TiledMMAINS4_8MMA_AtomIJNS4_4SM904GMMA26MMA_64x128x16_F32F16F16_SSILNSM_5MajorE0ELSO_0ELNSM_7ScaleInE1ELSP_1EEEEEENS4_6LayoutINS5_IJNSA_ILi2EEESB_SB_EEENS5_IJSB_NSA_ILi0EEESV_EEEEENS5_IJNS4_10UnderscoreESY_SY_EEEEENS4_13SM90_TMA_LOADENS4_14ComposedLayoutINS4_7SwizzleILi3ELi4ELi3EEENS4_18smem_ptr_flag_bitsILi16EEENSS_INS5_IJNSA_ILi8EEENSA_ILi64EEEEEENS5_IJS18_SB_EEEEEEEvNS4_8identityES11_S1C_vS1D_EENS_8epilogue10collective6detail29Sm90TmaWarpSpecializedAdapterINS1G_15DefaultEpilogueISH_SI_SI_NS1F_6thread17LinearCombinationISH_Li1EffLNS1K_9ScaleType4KindE0ELNS_15FloatRoundStyleE2ESH_EENS1_15EpilogueDefaultEEEEEvvEEEEvNT_6ParamsE,"",@"SHT_CUDA_INFO"
	.sectionflags	@""
	.align	4


	//----- nvinfo : EIATTR_CUDA_API_VERSION
	.align		4
        /*0000*/ 	.byte	0x04, 0x37
        /*0002*/ 	.short	(.L_21 - .L_20)
.L_20:
        /*0004*/ 	.word	0x00000082


	//----- nvinfo : EIATTR_KPARAM_INFO
	.align		4
.L_21:
        /*0008*/ 	.byte	0x04, 0x17
        /*000a*/ 	.short	(.L_23 - .L_22)
.L_22:
        /*000c*/ 	.word	0x00000000
        /*0010*/ 	.short	0x0000
        /*0012*/ 	.short	0x0070
        /*0014*/ 	.byte	0x00, 0xf0, 0x01, 0x10


	//----- nvinfo : EIATTR_SPARSE_MMA_MASK
	.align		4
.L_23:
        /*0018*/ 	.byte	0x03, 0x50
        /*001a*/ 	.short	0x0000


	//----- nvinfo : EIATTR_MAXREG_COUNT
	.align		4
        /*001c*/ 	.byte	0x03, 0x1b
        /*001e*/ 	.short	0x00a8


	//----- nvinfo : EIATTR_NUM_BARRIERS
	.align		4
        /*0020*/ 	.byte	0x02, 0x4c
        /*0022*/ 	.byte	0x01
	.zero		1


	//----- nvinfo : EIATTR_EXTERNS
	.align		4
        /*0024*/ 	.byte	0x04, 0x0f
        /*0026*/ 	.short	(.L_25 - .L_24)


	//   ....[0]....
	.align		4
.L_24:
        /*0028*/ 	.word	index@(__assertfail)


	//----- nvinfo : EIATTR_MERCURY_ISA_VERSION
	.align		4
.L_25:
        /*002c*/ 	.byte	0x03, 0x5f
        /*002e*/ 	.short	0x0101


	//----- nvinfo : EIATTR_INT_WARP_WIDE_INSTR_OFFSETS
	.align		4
        /*0030*/ 	.byte	0x04, 0x31
        /*0032*/ 	.short	(.L_27 - .L_26)


	//   ....[0]....
.L_26:
        /*0034*/ 	.word	0x00000370


	//   ....[1]....
        /*0038*/ 	.word	0x00000380


	//   ....[2]....
        /*003c*/ 	.word	0x000004a0


	//----- nvinfo : EIATTR_COOP_GROUP_MASK_REGIDS
	.align		4
.L_27:
        /*0040*/ 	.byte	0x04, 0x29
        /*0042*/ 	.short	(.L_29 - .L_28)


	//   ....[0]....
.L_28:
        /*0044*/ 	.word	0xffffffff


	//   ....[1]....
        /*0048*/ 	.word	0xffffffff


	//   ....[2]....
        /*004c*/ 	.word	0xffffffff


	//   ....[3]....
        /*0050*/ 	.word	0xffffffff


	//   ....[4]....
        /*0054*/ 	.word	0xffffffff


	//----- nvinfo : EIATTR_COOP_GROUP_INSTR_OFFSETS
	.align		4
.L_29:
        /*0058*/ 	.byte	0x04, 0x28
        /*005a*/ 	.short	(.L_31 - .L_30)


	//   ....[0]....
.L_30:
        /*005c*/ 	.word	0x00000060


	//   ....[1]....
        /*0060*/ 	.word	0x00000070


	//   ....[2]....
        /*0064*/ 	.word	0x00000130


	//   ....[3]....
        /*0068*/ 	.word	0x00000280


	//   ....[4]....
        /*006c*/ 	.word	0x00001180


	//----- nvinfo : EIATTR_REG_RECONFIG
	.align		4
.L_31:
        /*0070*/ 	.byte	0x01, 0x54
	.zero		2


	//----- nvinfo : EIATTR_SYSCALL_OFFSETS
	.align		4
        /*0074*/ 	.byte	0x04, 0x46
        /*0076*/ 	.short	(.L_33 - .L_32)


	//   ....[0]....
.L_32:
        /*0078*/ 	.word	0x00001370


	//----- nvinfo : EIATTR_MBARRIER_INSTR_OFFSETS
	.align		4
.L_33:
        /*007c*/ 	.byte	0x04, 0x39
        /*007e*/ 	.short	(.L_35 - .L_34)


	//   ....[0]....
.L_34:
        /*0080*/ 	.word	0x00000230
        /*0084*/ 	.word	0x000000ff
        /*0088*/ 	.word	0x00000000
        /*008c*/ 	.short	0x0100
        /*008e*/ 	.byte	0x08
	.zero		1


	//   ....[1]....
        /*0090*/ 	.word	0x00000240
        /*0094*/ 	.word	0x000000ff
        /*0098*/ 	.word	0x00000010
        /*009c*/ 	.short	0x0100
        /*009e*/ 	.byte	0x08
	.zero		1


	//   ....[2]....
        /*00a0*/ 	.word	0x00000250
        /*00a4*/ 	.word	0x000000ff
        /*00a8*/ 	.word	0x00000008
        /*00ac*/ 	.short	0x0100
        /*00ae*/ 	.byte	0x08
	.zero		1


	//   ....[3]....
        /*00b0*/ 	.word	0x00000260
        /*00b4*/ 	.word	0x000000ff
        /*00b8*/ 	.word	0x00000018
        /*00bc*/ 	.short	0x0100
        /*00be*/ 	.byte	0x08
	.zero		1


	//   ....[4]....
        /*00c0*/ 	.word	0x00000520
        /*00c4*/ 	.word	0x000000ff
        /*00c8*/ 	.word	0x00000030
        /*00cc*/ 	.short	0x0100
        /*00ce*/ 	.byte	0x08
	.zero		1


	//   ....[5]....
        /*00d0*/ 	.word	0x00000580
        /*00d4*/ 	.word	0x000000ff
        /*00d8*/ 	.word	0x00000038
        /*00dc*/ 	.short	0x0100
        /*00de*/ 	.byte	0x08
	.zero		1


	//   ....[6]....
        /*00e0*/ 	.word	0x000013f0
        /*00e4*/ 	.word	0x00000003
        /*00e8*/ 	.word	0x00000000
        /*00ec*/ 	.short	0x010a
        /*00ee*/ 	.byte	0x3f
	.zero		1


	//   ....[7]....
        /*00f0*/ 	.word	0x00001450
        /*00f4*/ 	.word	0x00000003
        /*00f8*/ 	.word	0x00000000
        /*00fc*/ 	.short	0x010a
        /*00fe*/ 	.byte	0x3f
	.zero		1


	//   ....[8]....
        /*0100*/ 	.word	0x00001960
        /*0104*/ 	.word	0x000000ff
        /*0108*/ 	.word	0x00000000
        /*010c*/ 	.short	0x010a
        /*010e*/ 	.byte	0x08
	.zero		1


	//   ....[9]....
        /*0110*/ 	.word	0x000019a0
        /*0114*/ 	.word	0x000000ff
        /*0118*/ 	.word	0x00000000
        /*011c*/ 	.short	0x010a
        /*011e*/ 	.byte	0x08
	.zero		1


	//   ....[10]....
        /*0120*/ 	.word	0x00001dc0
        /*0124*/ 	.word	0x000000ff
        /*0128*/ 	.word	0x00000000
        /*012c*/ 	.short	0x0101
        /*012e*/ 	.byte	0x07
	.zero		1


	//   ....[11]....
        /*0130*/ 	.word	0x00001f80
        /*0134*/ 	.word	0x000000ff
        /*0138*/ 	.word	0x00000000
        /*013c*/ 	.short	0x0101
        /*013e*/ 	.byte	0x04
	.zero		1


	//   ....[12]....
        /*0140*/ 	.word	0x00007130
        /*0144*/ 	.word	0x0000000e
        /*0148*/ 	.word	0x00000010
        /*014c*/ 	.short	0x010a
        /*014e*/ 	.byte	0x3f
	.zero		1


	//   ....[13]....
        /*0150*/ 	.word	0x00007590
        /*0154*/ 	.word	0x00000005
        /*0158*/ 	.word	0x00000038
        /*015c*/ 	.short	0x0101
        /*015e*/ 	.byte	0x3f
	.zero		1


	//   ....[14]....
        /*0160*/ 	.word	0x00007ca0
        /*0164*/ 	.word	0x00000007
        /*0168*/ 	.word	0x00000000
        /*016c*/ 	.short	0x010a
        /*016e*/ 	.byte	0x3f
	.zero		1


	//   ....[15]....
        /*0170*/ 	.word	0x00007d20
        /*0174*/ 	.word	0x00000003
        /*0178*/ 	.word	0x00000000
        /*017c*/ 	.short	0x010a
        /*017e*/ 	.byte	0x3f
	.zero		1


	//   ....[16]....
        /*0180*/ 	.word	0x00007d80
        /*0184*/ 	.word	0x00000003
        /*0188*/ 	.word	0x00000000
        /*018c*/ 	.short	0x010a
        /*018e*/ 	.byte	0x3f
	.zero		1


	//   ....[17]....
        /*0190*/ 	.word	0x00007de0
        /*0194*/ 	.word	0x00000004
        /*0198*/ 	.word	0x00000000
        /*019c*/ 	.short	0x010a
        /*019e*/ 	.byte	0x3f
	.zero		1


	//   ....[18]....
        /*01a0*/ 	.word	0x00007eb0
        /*01a4*/ 	.word	0x0000000e
        /*01a8*/ 	.word	0x00000010
        /*01ac*/ 	.short	0x010a
        /*01ae*/ 	.byte	0x3f
	.zero		1


	//   ....[19]....
        /*01b0*/ 	.word	0x00007f80
        /*01b4*/ 	.word	0x00000007
        /*01b8*/ 	.word	0x00000000
        /*01bc*/ 	.short	0x010a
        /*01be*/ 	.byte	0x3f
	.zero		1


	//----- nvinfo : EIATTR_NUM_MBARRIERS
	.align		4
.L_35:
        /*01c0*/ 	.byte	0x03, 0x38
        /*01c2*/ 	.short	0x0006


	//----- nvinfo : EIATTR_EXIT_INSTR_OFFSETS
	.align		4
        /*01c4*/ 	.byte	0x04, 0x1c
        /*01c6*/ 	.short	(.L_37 - .L_36)


	//   ....[0]....
.L_36:
        /*01c8*/ 	.word	0x00000620


	//   ....[1]....
        /*01cc*/ 	.word	0x00000ee0


	//   ....[2]....
        /*01d0*/ 	.word	0x00006810


	//   ....[3]....
        /*01d4*/ 	.word	0x00006e40


	//   ....[4]....
        /*01d8*/ 	.word	0x00007d70


	//----- nvinfo : EIATTR_MAX_THREADS
	.align		4
.L_37:
        /*01dc*/ 	.byte	0x04, 0x05
        /*01de*/ 	.short	(.L_39 - .L_38)
.L_38:
        /*01e0*/ 	.word	0x00000180
        /*01e4*/ 	.word	0x00000001
        /*01e8*/ 	.word	0x00000001


	//----- nvinfo : EIATTR_CRS_STACK_SIZE
	.align		4
.L_39:
        /*01ec*/ 	.byte	0x04, 0x1e
        /*01ee*/ 	.short	(.L_41 - .L_40)
.L_40:
        /*01f0*/ 	.word	0x00000000


	//----- nvinfo : EIATTR_CBANK_PARAM_SIZE
	.align		4
.L_41:
        /*01f4*/ 	.byte	0x03, 0x19
        /*01f6*/ 	.short	0x0470


	//----- nvinfo : EIATTR_PARAM_CBANK
	.align		4
        /*01f8*/ 	.byte	0x04, 0x0a
        /*01fa*/ 	.short	(.L_43 - .L_42)
	.align		4
.L_42:
        /*01fc*/ 	.word	index@(.nv.constant0._ZN7cutlass13device_kernelINS_4gemm6kernel13GemmUniversalIN4cute5tupleIJiiiiEEENS1_10collective13CollectiveMmaINS1_34MainloopSm90TmaGmmaWarpSpecializedILi2ENS5_IJNS4_1CILi1EEESB_SB_EEENS1_35KernelTmaWarpSpecializedCooperativeEEENS5_IJNSA_ILi128EEESF_SF_EEENS_6half_tENS5_IJlSB_lEEESH_SI_NS4_8TiledMMAINS4_8MMA_AtomIJNS4_4SM904GMMA26MMA_64x128x16_F32F16F16_SSILNSM_5MajorE0ELSO_0ELNSM_7ScaleInE1ELSP_1EEEEEENS4_6LayoutINS5_IJNSA_ILi2EEESB_SB_EEENS5_IJSB_NSA_ILi0EEESV_EEEEENS5_IJNS4_10UnderscoreESY_SY_EEEEENS4_13SM90_TMA_LOADENS4_14ComposedLayoutINS4_7SwizzleILi3ELi4ELi3EEENS4_18smem_ptr_flag_bitsILi16EEENSS_INS5_IJNSA_ILi8EEENSA_ILi64EEEEEENS5_IJS18_SB_EEEEEEEvNS4_8identityES11_S1C_vS1D_EENS_8epilogue10collective6detail29Sm90TmaWarpSpecializedAdapterINS1G_15DefaultEpilogueISH_SI_SI_NS1F_6thread17LinearCombinationISH_Li1EffLNS1K_9ScaleType4KindE0ELNS_15FloatRoundStyleE2ESH_EENS1_15EpilogueDefaultEEEEEvvEEEEvNT_6ParamsE)
        /*0200*/ 	.short	0x0210
        /*0202*/ 	.short	0x0470


	//----- nvinfo : EIATTR_SW_WAR
	.align		4
.L_43:
        /*0204*/ 	.byte	0x04, 0x36
        /*0206*/ 	.short	(.L_45 - .L_44)
.L_44:
        /*0208*/ 	.word	0x00000008
.L_45:


//--------------------- .nv.callgraph             --------------------------
	.section	.nv.callgraph,"",@"SHT_CUDA_CALLGRAPH"
	.align	4
	.sectionentsize	8
	.align		4
        /*0000*/ 	.word	0x00000000
	.align		4
        /*0004*/ 	.word	0xffffffff
	.align		4
        /*0008*/ 	.word	index@(_ZN7cutlass13device_kernelINS_4gemm6kernel13GemmUniversalIN4cute5tupleIJiiiiEEENS1_10collective13CollectiveMmaINS1_34MainloopSm90TmaGmmaWarpSpecializedILi2ENS5_IJNS4_1CILi1EEESB_SB_EEENS1_35KernelTmaWarpSpecializedCooperativeEEENS5_IJNSA_ILi128EEESF_SF_EEENS_6half_tENS5_IJlSB_lEEESH_SI_NS4_8TiledMMAINS4_8MMA_AtomIJNS4_4SM904GMMA26MMA_64x128x16_F32F16F16_SSILNSM_5MajorE0ELSO_0ELNSM_7ScaleInE1ELSP_1EEEEEENS4_6LayoutINS5_IJNSA_ILi2EEESB_SB_EEENS5_IJSB_NSA_ILi0EEESV_EEEEENS5_IJNS4_10UnderscoreESY_SY_EEEEENS4_13SM90_TMA_LOADENS4_14ComposedLayoutINS4_7SwizzleILi3ELi4ELi3EEENS4_18smem_ptr_flag_bitsILi16EEENSS_INS5_IJNSA_ILi8EEENSA_ILi64EEEEEENS5_IJS18_SB_EEEEEEEvNS4_8identityES11_S1C_vS1D_EENS_8epilogue10collective6detail29Sm90TmaWarpSpecializedAdapterINS1G_15DefaultEpilogueISH_SI_SI_NS1F_6thread17LinearCombinationISH_Li1EffLNS1K_9ScaleType4KindE0ELNS_15FloatRoundStyleE2ESH_EENS1_15EpilogueDefaultEEEEEvvEEEEvNT_6ParamsE)
	.align		4
        /*000c*/ 	.word	index@(__assertfail)
	.align		4
        /*0010*/ 	.word	0x00000000
	.align		4
        /*0014*/ 	.word	0xfffffffe
	.align		4
        /*0018*/ 	.word	0x00000000
	.align		4
        /*001c*/ 	.word	0xfffffffd
	.align		4
        /*0020*/ 	.word	0x00000000
	.align		4
        /*0024*/ 	.word	0xfffffffc


//--------------------- .nv.constant4             --------------------------
	.section	.nv.constant4,"a",@progbits
	.align	8
	.align		8
.nv.constant4:
        /*0000*/ 	.dword	__assertfail
	.align		8
        /*0008*/ 	.dword	__unnamed_1
	.align		8
        /*0010*/ 	.dword	_ZN40_INTERNAL_68020180_4_k_cu_c6cd2762_193524cuda3std3__45__cpo5beginE
	.align		8
        /*0018*/ 	.dword	_ZN40_INTERNAL_68020180_4_k_cu_c6cd2762_193524cuda3std3__45__cpo3endE
	.align		8
        /*0020*/ 	.dword	_ZN40_INTERNAL_68020180_4_k_cu_c6cd2762_193524cuda3std3__45__cpo6cbeginE
	.align		8
        /*0028*/ 	.dword	_ZN40_INTERNAL_68020180_4_k_cu_c6cd2762_193524cuda3std3__45__cpo4cendE
	.align		8
        /*0030*/ 	.dword	_ZN40_INTERNAL_68020180_4_k_cu_c6cd2762_193524cuda3std3__442_GLOBAL__N__68020180_4_k_cu_c6cd2762_193526ignoreE
	.align		8
        /*0038*/ 	.dword	_ZN40_INTERNAL_68020180_4_k_cu_c6cd2762_193524cuda3std3__419piecewise_constructE
	.align		8
        /*0040*/ 	.dword	_ZN40_INTERNAL_68020180_4_k_cu_c6cd2762_193524cuda3std3__48in_placeE
	.align		8
        /*0048*/ 	.dword	_ZN40_INTERNAL_68020180_4_k_cu_c6cd2762_193524cuda3std6ranges3__45__cpo4swapE
	.align		8
        /*0050*/ 	.dword	_ZN40_INTERNAL_68020180_4_k_cu_c6cd2762_193524cuda3std6ranges3__45__cpo9iter_moveE
	.align		8
        /*0058*/ 	.dword	_ZN40_INTERNAL_68020180_4_k_cu_c6cd2762_193524cute7productE
	.align		8
        /*0060*/ 	.dword	_ZN40_INTERNAL_68020180_4_k_cu_c6cd2762_193524cute1_E
	.align		8
        /*0068*/ 	.dword	$str$22
	.align		8
        /*0070*/ 	.dword	$str$23


//--------------------- .text._ZN7cutlass13device_kernelINS_4gemm6kernel13GemmUniversalIN4cute5tupleIJiiiiEEENS1_10collective13CollectiveMmaINS1_34MainloopSm90TmaGmmaWarpSpecializedILi2ENS5_IJNS4_1CILi1EEESB_SB_EEENS1_35KernelTmaWarpSpecializedCooperativeEEENS5_IJNSA_ILi128EEESF_SF_EEENS_6half_tENS5_IJlSB_lEEESH_SI_NS4_8TiledMMAINS4_8MMA_AtomIJNS4_4SM904GMMA26MMA_64x128x16_F32F16F16_SSILNSM_5MajorE0ELSO_0ELNSM_7ScaleInE1ELSP_1EEEEEENS4_6LayoutINS5_IJNSA_ILi2EEESB_SB_EEENS5_IJSB_NSA_ILi0EEESV_EEEEENS5_IJNS4_10UnderscoreESY_SY_EEEEENS4_13SM90_TMA_LOADENS4_14ComposedLayoutINS4_7SwizzleILi3ELi4ELi3EEENS4_18smem_ptr_flag_bitsILi16EEENSS_INS5_IJNSA_ILi8EEENSA_ILi64EEEEEENS5_IJS18_SB_EEEEEEEvNS4_8identityES11_S1C_vS1D_EENS_8epilogue10collective6detail29Sm90TmaWarpSpecializedAdapterINS1G_15DefaultEpilogueISH_SI_SI_NS1F_6thread17LinearCombinationISH_Li1EffLNS1K_9ScaleType4KindE0ELNS_15FloatRoundStyleE2ESH_EENS1_15EpilogueDefaultEEEEEvvEEEEvNT_6ParamsE --------------------------
	.section	.text._ZN7cutlass13device_kernelINS_4gemm6kernel13GemmUniversalIN4cute5tupleIJiiiiEEENS1_10collective13CollectiveMmaINS1_34MainloopSm90TmaGmmaWarpSpecializedILi2ENS5_IJNS4_1CILi1EEESB_SB_EEENS1_35KernelTmaWarpSpecializedCooperativeEEENS5_IJNSA_ILi128EEESF_SF_EEENS_6half_tENS5_IJlSB_lEEESH_SI_NS4_8TiledMMAINS4_8MMA_AtomIJNS4_4SM904GMMA26MMA_64x128x16_F32F16F16_SSILNSM_5MajorE0ELSO_0ELNSM_7ScaleInE1ELSP_1EEEEEENS4_6LayoutINS5_IJNSA_ILi2EEESB_SB_EEENS5_IJSB_NSA_ILi0EEESV_EEEEENS5_IJNS4_10UnderscoreESY_SY_EEEEENS4_13SM90_TMA_LOADENS4_14ComposedLayoutINS4_7SwizzleILi3ELi4ELi3EEENS4_18smem_ptr_flag_bitsILi16EEENSS_INS5_IJNSA_ILi8EEENSA_ILi64EEEEEENS5_IJS18_SB_EEEEEEEvNS4_8identityES11_S1C_vS1D_EENS_8epilogue10collective6detail29Sm90TmaWarpSpecializedAdapterINS1G_15DefaultEpilogueISH_SI_SI_NS1F_6thread17LinearCombinationISH_Li1EffLNS1K_9ScaleType4KindE0ELNS_15FloatRoundStyleE2ESH_EENS1_15EpilogueDefaultEEEEEvvEEEEvNT_6ParamsE,"ax",@progbits
	.align	128
.text._ZN7cutlass13device_kernelINS_4gemm6kernel13GemmUniversalIN4cute5tupleIJiiiiEEENS1_10collective13CollectiveMmaINS1_34MainloopSm90TmaGmmaWarpSpecializedILi2ENS5_IJNS4_1CILi1EEESB_SB_EEENS1_35KernelTmaWarpSpecializedCooperativeEEENS5_IJNSA_ILi128EEESF_SF_EEENS_6half_tENS5_IJlSB_lEEESH_SI_NS4_8TiledMMAINS4_8MMA_AtomIJNS4_4SM904GMMA26MMA_64x128x16_F32F16F16_SSILNSM_5MajorE0ELSO_0ELNSM_7ScaleInE1ELSP_1EEEEEENS4_6LayoutINS5_IJNSA_ILi2EEESB_SB_EEENS5_IJSB_NSA_ILi0EEESV_EEEEENS5_IJNS4_10UnderscoreESY_SY_EEEEENS4_13SM90_TMA_LOADENS4_14ComposedLayoutINS4_7SwizzleILi3ELi4ELi3EEENS4_18smem_ptr_flag_bitsILi16EEENSS_INS5_IJNSA_ILi8EEENSA_ILi64EEEEEENS5_IJS18_SB_EEEEEEEvNS4_8identityES11_S1C_vS1D_EENS_8epilogue10collective6detail29Sm90TmaWarpSpecializedAdapterINS1G_15DefaultEpilogueISH_SI_SI_NS1F_6thread17LinearCombinationISH_Li1EffLNS1K_9ScaleType4KindE0ELNS_15FloatRoundStyleE2ESH_EENS1_15EpilogueDefaultEEEEEvvEEEEvNT_6ParamsE:
        .type           _ZN7cutlass13device_kernelINS_4gemm6kernel13GemmUniversalIN4cute5tupleIJiiiiEEENS1_10collective13CollectiveMmaINS1_34MainloopSm90TmaGmmaWarpSpecializedILi2ENS5_IJNS4_1CILi1EEESB_SB_EEENS1_35KernelTmaWarpSpecializedCooperativeEEENS5_IJNSA_ILi128EEESF_SF_EEENS_6half_tENS5_IJlSB_lEEESH_SI_NS4_8TiledMMAINS4_8MMA_AtomIJNS4_4SM904GMMA26MMA_64x128x16_F32F16F16_SSILNSM_5MajorE0ELSO_0ELNSM_7ScaleInE1ELSP_1EEEEEENS4_6LayoutINS5_IJNSA_ILi2EEESB_SB_EEENS5_IJSB_NSA_ILi0EEESV_EEEEENS5_IJNS4_10UnderscoreESY_SY_EEEEENS4_13SM90_TMA_LOADENS4_14ComposedLayoutINS4_7SwizzleILi3ELi4ELi3EEENS4_18smem_ptr_flag_bitsILi16EEENSS_INS5_IJNSA_ILi8EEENSA_ILi64EEEEEENS5_IJS18_SB_EEEEEEEvNS4_8identityES11_S1C_vS1D_EENS_8epilogue10collective6detail29Sm90TmaWarpSpecializedAdapterINS1G_15DefaultEpilogueISH_SI_SI_NS1F_6thread17LinearCombinationISH_Li1EffLNS1K_9ScaleType4KindE0ELNS_15FloatRoundStyleE2ESH_EENS1_15EpilogueDefaultEEEEEvvEEEEvNT_6ParamsE,@function
        .size           _ZN7cutlass13device_kernelINS_4gemm6kernel13GemmUniversalIN4cute5tupleIJiiiiEEENS1_10collective13CollectiveMmaINS1_34MainloopSm90TmaGmmaWarpSpecializedILi2ENS5_IJNS4_1CILi1EEESB_SB_EEENS1_35KernelTmaWarpSpecializedCooperativeEEENS5_IJNSA_ILi128EEESF_SF_EEENS_6half_tENS5_IJlSB_lEEESH_SI_NS4_8TiledMMAINS4_8MMA_AtomIJNS4_4SM904GMMA26MMA_64x128x16_F32F16F16_SSILNSM_5MajorE0ELSO_0ELNSM_7ScaleInE1ELSP_1EEEEEENS4_6LayoutINS5_IJNSA_ILi2EEESB_SB_EEENS5_IJSB_NSA_ILi0EEESV_EEEEENS5_IJNS4_10UnderscoreESY_SY_EEEEENS4_13SM90_TMA_LOADENS4_14ComposedLayoutINS4_7SwizzleILi3ELi4ELi3EEENS4_18smem_ptr_flag_bitsILi16EEENSS_INS5_IJNSA_ILi8EEENSA_ILi64EEEEEENS5_IJS18_SB_EEEEEEEvNS4_8identityES11_S1C_vS1D_EENS_8epilogue10collective6detail29Sm90TmaWarpSpecializedAdapterINS1G_15DefaultEpilogueISH_SI_SI_NS1F_6thread17LinearCombinationISH_Li1EffLNS1K_9ScaleType4KindE0ELNS_15FloatRoundStyleE2ESH_EENS1_15EpilogueDefaultEEEEEvvEEEEvNT_6ParamsE,(.L_x_190 - _ZN7cutlass13device_kernelINS_4gemm6kernel13GemmUniversalIN4cute5tupleIJiiiiEEENS1_10collective13CollectiveMmaINS1_34MainloopSm90TmaGmmaWarpSpecializedILi2ENS5_IJNS4_1CILi1EEESB_SB_EEENS1_35KernelTmaWarpSpecializedCooperativeEEENS5_IJNSA_ILi128EEESF_SF_EEENS_6half_tENS5_IJlSB_lEEESH_SI_NS4_8TiledMMAINS4_8MMA_AtomIJNS4_4SM904GMMA26MMA_64x128x16_F32F16F16_SSILNSM_5MajorE0ELSO_0ELNSM_7ScaleInE1ELSP_1EEEEEENS4_6LayoutINS5_IJNSA_ILi2EEESB_SB_EEENS5_IJSB_NSA_ILi0EEESV_EEEEENS5_IJNS4_10UnderscoreESY_SY_EEEEENS4_13SM90_TMA_LOADENS4_14ComposedLayoutINS4_7SwizzleILi3ELi4ELi3EEENS4_18smem_ptr_flag_bitsILi16EEENSS_INS5_IJNSA_ILi8EEENSA_ILi64EEEEEENS5_IJS18_SB_EEEEEEEvNS4_8identityES11_S1C_vS1D_EENS_8epilogue10collective6detail29Sm90TmaWarpSpecializedAdapterINS1G_15DefaultEpilogueISH_SI_SI_NS1F_6thread17LinearCombinationISH_Li1EffLNS1K_9ScaleType4KindE0ELNS_15FloatRoundStyleE2ESH_EENS1_15EpilogueDefaultEEEEEvvEEEEvNT_6ParamsE)
        .other          _ZN7cutlass13device_kernelINS_4gemm6kernel13GemmUniversalIN4cute5tupleIJiiiiEEENS1_10collective13CollectiveMmaINS1_34MainloopSm90TmaGmmaWarpSpecializedILi2ENS5_IJNS4_1CILi1EEESB_SB_EEENS1_35KernelTmaWarpSpecializedCooperativeEEENS5_IJNSA_ILi128EEESF_SF_EEENS_6half_tENS5_IJlSB_lEEESH_SI_NS4_8TiledMMAINS4_8MMA_AtomIJNS4_4SM904GMMA26MMA_64x128x16_F32F16F16_SSILNSM_5MajorE0ELSO_0ELNSM_7ScaleInE1ELSP_1EEEEEENS4_6LayoutINS5_IJNSA_ILi2EEESB_SB_EEENS5_IJSB_NSA_ILi0EEESV_EEEEENS5_IJNS4_10UnderscoreESY_SY_EEEEENS4_13SM90_TMA_LOADENS4_14ComposedLayoutINS4_7SwizzleILi3ELi4ELi3EEENS4_18smem_ptr_flag_bitsILi16EEENSS_INS5_IJNSA_ILi8EEENSA_ILi64EEEEEENS5_IJS18_SB_EEEEEEEvNS4_8identityES11_S1C_vS1D_EENS_8epilogue10collective6detail29Sm90TmaWarpSpecializedAdapterINS1G_15DefaultEpilogueISH_SI_SI_NS1F_6thread17LinearCombinationISH_Li1EffLNS1K_9ScaleType4KindE0ELNS_15FloatRoundStyleE2ESH_EENS1_15EpilogueDefaultEEEEEvvEEEEvNT_6ParamsE,@"STO_CUDA_ENTRY STV_DEFAULT"
_ZN7cutlass13device_kernelINS_4gemm6kernel13GemmUniversalIN4cute5tupleIJiiiiEEENS1_10collective13CollectiveMmaINS1_34MainloopSm90TmaGmmaWarpSpecializedILi2ENS5_IJNS4_1CILi1EEESB_SB_EEENS1_35KernelTmaWarpSpecializedCooperativeEEENS5_IJNSA_ILi128EEESF_SF_EEENS_6half_tENS5_IJlSB_lEEESH_SI_NS4_8TiledMMAINS4_8MMA_AtomIJNS4_4SM904GMMA26MMA_64x128x16_F32F16F16_SSILNSM_5MajorE0ELSO_0ELNSM_7ScaleInE1ELSP_1EEEEEENS4_6LayoutINS5_IJNSA_ILi2EEESB_SB_EEENS5_IJSB_NSA_ILi0EEESV_EEEEENS5_IJNS4_10UnderscoreESY_SY_EEEEENS4_13SM90_TMA_LOADENS4_14ComposedLayoutINS4_7SwizzleILi3ELi4ELi3EEENS4_18smem_ptr_flag_bitsILi16EEENSS_INS5_IJNSA_ILi8EEENSA_ILi64EEEEEENS5_IJS18_SB_EEEEEEEvNS4_8identityES11_S1C_vS1D_EENS_8epilogue10collective6detail29Sm90TmaWarpSpecializedAdapterINS1G_15DefaultEpilogueISH_SI_SI_NS1F_6thread17LinearCombinationISH_Li1EffLNS1K_9ScaleType4KindE0ELNS_15FloatRoundStyleE2ESH_EENS1_15EpilogueDefaultEEEEEvvEEEEvNT_6ParamsE:
[----:B------:R-:W0:Y:S01]  /*0000*/  LDC R1, c[0x0][0x28] ;  /* 0x00000a00ff017b82 */ /* 0x000e220000000800 */
[----:B------:R-:W1:Y:S01]  /*0010*/  S2R R4, SR_TID.X ;  /* 0x0000000000047919 */ /* 0x000e620000002100 */
[----:B------:R-:W-:Y:S01]  /*0020*/  ELECT P0, URZ, PT ;  /* 0x00000000003f782f */ /* 0x000fe20003800000 */
[----:B------:R-:W-:Y:S01]  /*0030*/  BSSY B0, `(.L_x_0) ;  /* 0x000000f000007945 */ /* 0x000fe20003800000 */
[--C-:B-1----:R-:W-:Y:S02]  /*0040*/  SHF.R.U32.HI R0, RZ, 0x5, R4.reuse ;  /* 0x00000005ff007819 */ /* 0x102fe40000011604 */
[----:B------:R-:W-:-:S03]  /*0050*/  SHF.R.U32.HI R14, RZ, 0x7, R4 ;  /* 0x00000007ff0e7819 */ /* 0x000fc60000011604 */
[----:B------:R-:W1:Y:S04]  /*0060*/  SHFL.IDX PT, R5, R0, RZ, 0x1f ;  /* 0x00001fff00057589 */ /* 0x000e6800000e0000 */
[----:B------:R2:W3:Y:S01]  /*0070*/  SHFL.IDX PT, R10, R14, RZ, 0x1f ;  /* 0x00001fff0e0a7589 */ /* 0x0004e200000e0000 */
[----:B-1----:R-:W-:-:S13]  /*0080*/  ISETP.NE.OR P0, PT, R5, RZ, !P0 ;  /* 0x000000ff0500720c */ /* 0x002fda0004705670 */
[----:B0-23--:R-:W-:Y:S05]  /*0090*/  @P0 BRA `(.L_x_1) ;  /* 0x0000000000200947 */ /* 0x00dfea0003800000 */
[----:B------:R-:W-:Y:S02]  /*00a0*/  ULDC.64 UR4, c[0x0][0x198] ;  /* 0x0000660000047ab9 */ /* 0x000fe40000000a00 */
[----:B------:R-:W-:Y:S02]  /*00b0*/  UIADD3 UR6, UP0, UR4, 0xf0, URZ ;  /* 0x000000f004067890 */ /* 0x000fe4000ff1e03f */
[----:B------:R-:W-:Y:S02]  /*00c0*/  UIADD3 UR4, UP1, UR4, 0x1f0, URZ ;  /* 0x000001f004047890 */ /* 0x000fe4000ff3e03f */
[----:B------:R-:W-:Y:S02]  /*00d0*/  UIADD3.X UR7, URZ, UR5, URZ, UP0, !UPT ;  /* 0x000000053f077290 */ /* 0x000fe400087fe43f */
[----:B------:R-:W-:-:S07]  /*00e0*/  UIADD3.X UR5, URZ, UR5, URZ, UP1, !UPT ;  /* 0x000000053f057290 */ /* 0x000fce0008ffe43f */
[----:B------:R0:W-:Y:S02]  /*00f0*/  UTMACCTL.PF [UR6] ;  /* 0x00000000060079b9 */ /* 0x0001e40008040000 */
[----:B------:R0:W-:Y:S02]  /*0100*/  UTMACCTL.PF [UR4] ;  /* 0x00000000040079b9 */ /* 0x0001e40008040000 */
[----:B0-----:R-:W-:Y:S01]  /*0110*/  NOP ;  /* 0x0000000000007918 */ /* 0x001fe20000000000 */
.L_x_1:
[----:B------:R-:W-:Y:S05]  /*0120*/  BSYNC B0 ;  /* 0x0000000000007941 */ /* 0x000fea0003800000 */
.L_x_0:
[----:B------:R-:W0:Y:S02]  /*0130*/  SHFL.IDX PT, R2, R0, RZ, 0x1f ;  /* 0x00001fff00027589 */ /* 0x000e2400000e0000 */
[----:B0-----:R-:W-:-:S13]  /*0140*/  ISETP.NE.AND P0, PT, R2, RZ, PT ;  /* 0x000000ff0200720c */ /* 0x001fda0003f05270 */
[----:B------:R-:W-:Y:S05]  /*0150*/  @P0 BRA `(.L_x_2) ;  /* 0x0000000000480947 */ /* 0x000fea0003800000 */
[----:B------:R-:W0:Y:S01]  /*0160*/  S2UR UR8, SR_CgaCtaId ;  /* 0x00000000000879c3 */ /* 0x000e220000008800 */
[----:B------:R-:W-:Y:S01]  /*0170*/  UMOV UR4, 0x400 ;  /* 0x0000040000047882 */ /* 0x000fe20000000000 */
[----:B------:R-:W-:Y:S01]  /*0180*/  UMOV UR5, 0x1 ;  /* 0x0000000100057882 */ /* 0x000fe20000000000 */
[----:B------:R-:W-:Y:S01]  /*0190*/  UMOV UR6, 0x100 ;  /* 0x0000010000067882 */ /* 0x000fe20000000000 */
[----:B------:R-:W-:Y:S01]  /*01a0*/  ELECT P0, URZ, PT ;  /* 0x00000000003f782f */ /* 0x000fe20003800000 */
[----:B------:R-:W-:-:S04]  /*01b0*/  UIADD3 UR6, -UR6, 0x100000, URZ ;  /* 0x0010000006067890 */ /* 0x000fc8000fffe13f */
[----:B------:R-:W-:Y:S02]  /*01c0*/  USHF.L.U32 UR7, UR6, 0xb, URZ ;  /* 0x0000000b06077899 */ /* 0x000fe4000800063f */
[----:B------:R-:W-:Y:S02]  /*01d0*/  USHF.L.U32 UR6, UR6, 0x1, URZ ;  /* 0x0000000106067899 */ /* 0x000fe4000800063f */
[----:B0-----:R-:W-:Y:S02]  /*01e0*/  ULEA UR8, UR8, UR4, 0x18 ;  /* 0x0000000408087291 */ /* 0x001fe4000f8ec03f */
[----:B------:R-:W-:-:S04]  /*01f0*/  UIADD3 UR4, -UR5, 0x100000, URZ ;  /* 0x0010000005047890 */ /* 0x000fc8000fffe13f */
[----:B------:R-:W-:Y:S02]  /*0200*/  USHF.L.U32 UR5, UR4, 0xb, URZ ;  /* 0x0000000b04057899 */ /* 0x000fe4000800063f */
[----:B------:R-:W-:Y:S01]  /*0210*/  USHF.L.U32 UR4, UR4, 0x1, URZ ;  /* 0x0000000104047899 */ /* 0x000fe2000800063f */
[----:B------:R-:W0:Y:S11]  /*0220*/  FENCE.VIEW.ASYNC.S ;  /* 0x00000000000073c6 */ /* 0x000e360000000000 */
[----:B0-----:R0:W1:Y:S01]  /*0230*/  SYNCS.EXCH.64 URZ, [UR8], UR4 ;  /* 0x00000004083f75b2 */ /* 0x0010620008000100 */
[----:B------:R0:W2:Y:S01]  /*0240*/  SYNCS.EXCH.64 URZ, [UR8+0x10], UR6 ;  /* 0x00001006083f75b2 */ /* 0x0000a20008000100 */
[----:B------:R0:W3:Y:S01]  /*0250*/  SYNCS.EXCH.64 URZ, [UR8+0x8], UR4 ;  /* 0x00000804083f75b2 */ /* 0x0000e20008000100 */
[----:B------:R0:W4:Y:S01]  /*0260*/  SYNCS.EXCH.64 URZ, [UR8+0x18], UR6 ;  /* 0x00001806083f75b2 */ /* 0x0001220008000100 */
[----:B------:R-:W-:Y:S01]  /*0270*/  NOP ;  /* 0x0000000000007918 */ /* 0x000fe20000000000 */
.L_x_2:
[----:B------:R-:W5:Y:S01]  /*0280*/  SHFL.IDX PT, R0, R0, RZ, 0x1f ;  /* 0x00001fff00007589 */ /* 0x000f6200000e0000 */
[----:B------:R-:W-:Y:S01]  /*0290*/  ELECT P0, URZ, PT ;  /* 0x00000000003f782f */ /* 0x000fe20003800000 */
[----:B------:R-:W1:Y:S01]  /*02a0*/  LDC R2, c[0x0][0x65c] ;  /* 0x00019700ff027b82 */ /* 0x000e620000000800 */
[----:B0-----:R-:W-:Y:S01]  /*02b0*/  UMOV UR4, 0x20 ;  /* 0x0000002000047882 */ /* 0x001fe20000000000 */
[----:B------:R-:W0:Y:S01]  /*02c0*/  S2R R3, SR_CTAID.Y ;  /* 0x0000000000037919 */ /* 0x000e220000002600 */
[----:B------:R-:W-:Y:S01]  /*02d0*/  NOP ;  /* 0x0000000000007918 */ /* 0x000fe20000000000 */
[----:B------:R-:W-:Y:S01]  /*02e0*/  ISETP.NE.AND P2, PT, R10, RZ, PT ;  /* 0x000000ff0a00720c */ /* 0x000fe20003f45270 */
[----:B------:R-:W-:Y:S01]  /*02f0*/  NOP ;  /* 0x0000000000007918 */ /* 0x000fe20000000000 */
[----:B------:R-:W2:Y:S01]  /*0300*/  S2R R6, SR_CTAID.X ;  /* 0x0000000000067919 */ /* 0x000ea20000002500 */
[----:B------:R-:W-:Y:S01]  /*0310*/  IMAD.MOV.U32 R7, RZ, RZ, RZ ;  /* 0x000000ffff077224 */ /* 0x000fe200078e00ff */
[----:B-----5:R-:W-:-:S02]  /*0320*/  ISETP.NE.OR P0, PT, R0, RZ, !P0 ;  /* 0x000000ff0000720c */ /* 0x020fc40004705670 */
[----:B-1----:R-:W-:-:S04]  /*0330*/  ISETP.NE.AND P3, PT, R2, 0x1, PT ;  /* 0x000000010200780c */ /* 0x002fc80003f65270 */
[----:B------:R-:W-:Y:S02]  /*0340*/  P2R R0, PR, RZ, 0x8 ;  /* 0x00000008ff007803 */ /* 0x000fe40000000000 */
[----:B------:R-:W-:-:S04]  /*0350*/  SHF.R.S32.HI R0, RZ, 0x1f, R5 ;  /* 0x0000001fff007819 */ /* 0x000fc80000011405 */
[----:B------:R-:W-:Y:S01]  /*0360*/  LEA.HI R0, R0, R5, RZ, 0x2 ;  /* 0x0000000500007211 */ /* 0x000fe200078f10ff */
[----:B------:R-:W-:Y:S01]  /*0370*/  VOTEU.ALL UP0, P0 ;  /* 0x00000000003f7886 */ /* 0x000fe20000000000 */
[----:B------:R-:W-:Y:S01]  /*0380*/  VOTEU.ALL UP1, P0 ;  /* 0x00000000003f7886 */ /* 0x000fe20000020000 */
[----:B------:R-:W2:Y:S01]  /*0390*/  @P3 LDC R17, c[0x0][0x10] ;  /* 0x00000400ff113b82 */ /* 0x000ea20000000800 */
[----:B------:R-:W-:Y:S01]  /*03a0*/  LOP3.LUT R0, R0, 0xfffffffc, RZ, 0xc0, !PT ;  /* 0xfffffffc00007812 */ /* 0x000fe200078ec0ff */
[----:B0-----:R-:W-:Y:S01]  /*03b0*/  @P3 IMAD.MOV.U32 R8, RZ, RZ, R3 ;  /* 0x000000ffff083224 */ /* 0x001fe200078e0003 */
[----:B------:R-:W-:Y:S01]  /*03c0*/  @!UP0 UMOV UR6, 0x400 ;  /* 0x0000040000068882 */ /* 0x000fe20000000000 */
[----:B------:R-:W-:-:S04]  /*03d0*/  @!UP0 UIADD3 UR4, -UR4, 0x100000, URZ ;  /* 0x0010000004048890 */ /* 0x000fc8000fffe13f */
[----:B------:R-:W-:Y:S02]  /*03e0*/  @!UP0 USHF.L.U32 UR5, UR4, 0xb, URZ ;  /* 0x0000000b04058899 */ /* 0x000fe4000800063f */
[----:B------:R-:W-:Y:S01]  /*03f0*/  @!UP0 USHF.L.U32 UR4, UR4, 0x1, URZ ;  /* 0x0000000104048899 */ /* 0x000fe2000800063f */
[----:B------:R-:W-:Y:S02]  /*0400*/  @P3 IMAD.MOV.U32 R9, RZ, RZ, RZ ;  /* 0x000000ffff093224 */ /* 0x000fe400078e00ff */
[----:B------:R-:W-:Y:S01]  /*0410*/  IMAD.IADD R0, R5, 0x1, -R0 ;  /* 0x0000000105007824 */ /* 0x000fe200078e0a00 */
[----:B------:R-:W0:Y:S01]  /*0420*/  @!UP0 S2UR UR7, SR_CgaCtaId ;  /* 0x00000000000789c3 */ /* 0x000e220000008800 */
[----:B------:R-:W-:-:S03]  /*0430*/  @P3 IMAD.MOV.U32 R5, RZ, RZ, RZ ;  /* 0x000000ffff053224 */ /* 0x000fc600078e00ff */
[----:B------:R-:W-:-:S04]  /*0440*/  ISETP.NE.AND P1, PT, R0, 0x3, PT ;  /* 0x000000030000780c */ /* 0x000fc80003f25270 */
[----:B------:R-:W1:Y:S01]  /*0450*/  @!P3 LDC R11, c[0x0][0xc] ;  /* 0x00000300ff0bbb82 */ /* 0x000e620000000800 */
[----:B--2---:R-:W-:-:S04]  /*0460*/  @P3 IMAD.WIDE.U32 R16, R6, R17, R8 ;  /* 0x0000001106103225 */ /* 0x004fc800078e0008 */
[----:B------:R-:W-:Y:S01]  /*0470*/  @P3 IMAD.IADD R17, R17, 0x1, R5 ;  /* 0x0000000111113824 */ /* 0x000fe200078e0205 */
[----:B------:R-:W-:Y:S01]  /*0480*/  LOP3.LUT R5, R4, 0x7f, RZ, 0xc0, !PT ;  /* 0x0000007f04057812 */ /* 0x000fe200078ec0ff */
[----:B0-----:R-:W-:Y:S01]  /*0490*/  @!UP0 ULEA UR8, UR7, UR6, 0x18 ;  /* 0x0000000607088291 */ /* 0x001fe2000f8ec03f */
[----:B------:R-:W-:Y:S02]  /*04a0*/  VOTEU.ALL UP0, P0 ;  /* 0x00000000003f7886 */ /* 0x000fe40000000000 */
[----:B------:R-:W-:Y:S01]  /*04b0*/  ULDC UR6, c[0x0][0xc] ;  /* 0x0000030000067ab9 */ /* 0x000fe20000000800 */
[----:B------:R-:W-:Y:S01]  /*04c0*/  ISETP.EQ.OR P0, PT, R0, RZ, !P1 ;  /* 0x000000ff0000720c */ /* 0x000fe20004f02670 */
[----:B------:R-:W-:-:S03]  /*04d0*/  ULDC UR7, c[0x0][0x10] ;  /* 0x0000040000077ab9 */ /* 0x000fc60000000800 */
[C---:B------:R-:W-:Y:S01]  /*04e0*/  ISETP.EQ.AND P0, PT, R10.reuse, RZ, P0 ;  /* 0x000000ff0a00720c */ /* 0x040fe20000702270 */
[----:B------:R-:W-:Y:S02]  /*04f0*/  VIADD R10, R10, 0xffffffff ;  /* 0xffffffff0a0a7836 */ /* 0x000fe40000000000 */
[----:B-1----:R-:W-:Y:S01]  /*0500*/  @!P3 IMAD.WIDE.U32 R8, R11, R3, R6 ;  /* 0x000000030b08b225 */ /* 0x002fe200078e0006 */
[----:B------:R-:W0:Y:S02]  /*0510*/  FENCE.VIEW.ASYNC.S ;  /* 0x00000000000073c6 */ /* 0x000e240000000000 */
[----:B0-----:R-:W3:Y:S01]  /*0520*/  @!UP0 SYNCS.EXCH.64 URZ, [UR8+0x30], UR4 ;  /* 0x00003004083f85b2 */ /* 0x001ee20008000100 */
[----:B------:R-:W-:Y:S02]  /*0530*/  SEL R18, RZ, 0x1, !P0 ;  /* 0x00000001ff127807 */ /* 0x000fe40004000000 */
[----:B------:R-:W-:Y:S01]  /*0540*/  ISETP.GE.U32.AND P1, PT, R10, 0x2, PT ;  /* 0x000000020a00780c */ /* 0x000fe20003f26070 */
[----:B------:R-:W-:-:S02]  /*0550*/  @!P3 IMAD.MOV.U32 R16, RZ, RZ, R8 ;  /* 0x000000ffff10b224 */ /* 0x000fc400078e0008 */
[----:B------:R-:W-:Y:S01]  /*0560*/  @!P3 IMAD.MOV.U32 R17, RZ, RZ, R9 ;  /* 0x000000ffff11b224 */ /* 0x000fe200078e0009 */
[----:B------:R-:W-:Y:S01]  /*0570*/  SEL R18, R18, 0x2, P1 ;  /* 0x0000000212127807 */ /* 0x000fe20000800000 */
[----:B------:R0:W3:Y:S01]  /*0580*/  @!UP1 SYNCS.EXCH.64 URZ, [UR8+0x38], UR4 ;  /* 0x00003804083f95b2 */ /* 0x0000e20008000100 */
[----:B------:R-:W-:Y:S01]  /*0590*/  NOP ;  /* 0x0000000000007918 */ /* 0x000fe20000000000 */
[----:B0-----:R-:W-:-:S03]  /*05a0*/  UIMAD.WIDE.U32 UR4, UR6, UR7, URZ ;  /* 0x00000007060472a5 */ /* 0x001fc6000f8e003f */
[----:B------:R-:W-:Y:S02]  /*05b0*/  ULDC UR6, c[0x0][0x14] ;  /* 0x0000050000067ab9 */ /* 0x000fe40000000800 */
[----:B------:R-:W-:Y:S02]  /*05c0*/  UIMAD.WIDE.U32 UR38, UR4, UR6, URZ ;  /* 0x00000006042672a5 */ /* 0x000fe4000f8e003f */
[----:B------:R-:W-:-:S04]  /*05d0*/  UIMAD UR41, UR5, UR6, URZ ;  /* 0x00000006052972a4 */ /* 0x000fc8000f8e023f */
[----:B------:R-:W-:Y:S01]  /*05e0*/  UIADD3 UR41, UR39, UR41, URZ ;  /* 0x0000002927297290 */ /* 0x000fe2000fffe03f */
[----:B---34-:R-:W-:Y:S06]  /*05f0*/  BAR.SYNC.DEFER_BLOCKING 0x0 ;  /* 0x0000000000007b1d */ /* 0x018fec0000010000 */
[----:B------:R-:W-:Y:S05]  /*0600*/  @!P2 BRA `(.L_x_3) ;  /* 0x000000600084a947 */ /* 0x000fea0003800000 */
[----:B------:R-:W-:-:S13]  /*0610*/  ISETP.GT.U32.AND P0, PT, R10, 0x1, PT ;  /* 0x000000010a00780c */ /* 0x000fda0003f04070 */
[----:B------:R-:W-:Y:S05]  /*0620*/  @P0 EXIT ;  /* 0x000000000000094d */ /* 0x000fea0003800000 */
[----:B------:R-:W-:Y:S01]  /*0630*/  ULDC.64 UR4, c[0x0][0x650] ;  /* 0x0001940000047ab9 */ /* 0x000fe20000000a00 */
[----:B------:R-:W-:Y:S01]  /*0640*/  PRMT R0, RZ, 0x7610, R0 ;  /* 0x00007610ff007816 */ /* 0x000fe20000000000 */
[----:B------:R-:W-:Y:S01]  /*0650*/  IMAD.MOV.U32 R101, RZ, RZ, -0x1 ;  /* 0xffffffffff657424 */ /* 0x000fe200078e00ff */
[----:B------:R-:W-:Y:S01]  /*0660*/  ISETP.GE.U32.AND P0, PT, R16, UR4, PT ;  /* 0x0000000410007c0c */ /* 0x000fe2000bf06070 */
[----:B------:R-:W-:Y:S02]  /*0670*/  IMAD.MOV.U32 R100, RZ, RZ, -0x1 ;  /* 0xffffffffff647424 */ /* 0x000fe400078e00ff */
[----:B------:R-:W-:Y:S01]  /*0680*/  IMAD.MOV.U32 R99, RZ, RZ, -0x1 ;  /* 0xffffffffff637424 */ /* 0x000fe200078e00ff */
[----:B------:R-:W-:-:S13]  /*0690*/  ISETP.GE.U32.AND.EX P0, PT, R17, UR5, PT, P0 ;  /* 0x0000000511007c0c */ /* 0x000fda000bf06100 */
[----:B------:R-:W-:Y:S05]  /*06a0*/  @P0 BRA `(.L_x_4) ;  /* 0x0000000400540947 */ /* 0x000fea0003800000 */
[----:B------:R-:W0:Y:S01]  /*06b0*/  LDC.64 R20, c[0x0][0x628] ;  /* 0x00018a00ff147b82 */ /* 0x000e220000000a00 */
[----:B------:R-:W-:Y:S02]  /*06c0*/  IMAD.MOV.U32 R8, RZ, RZ, R16 ;  /* 0x000000ffff087224 */ /* 0x000fe400078e0010 */
[----:B------:R-:W-:-:S05]  /*06d0*/  IMAD.MOV.U32 R9, RZ, RZ, R17 ;  /* 0x000000ffff097224 */ /* 0x000fca00078e0011 */
[----:B------:R-:W1:Y:S08]  /*06e0*/  LDC R0, c[0x0][0x630] ;  /* 0x00018c00ff007b82 */ /* 0x000e700000000800 */
[----:B------:R-:W2:Y:S01]  /*06f0*/  LDC.64 R22, c[0x0][0x620] ;  /* 0x00018800ff167b82 */ /* 0x000ea20000000a00 */
[----:B0-----:R-:W-:-:S04]  /*0700*/  ISETP.NE.U32.AND P0, PT, R20, RZ, PT ;  /* 0x000000ff1400720c */ /* 0x001fc80003f05070 */
[----:B------:R-:W-:-:S13]  /*0710*/  ISETP.NE.AND.EX P0, PT, R21, RZ, PT, P0 ;  /* 0x000000ff1500720c */ /* 0x000fda0003f05300 */
[----:B-12---:R-:W-:Y:S05]  /*0720*/  @!P0 BRA `(.L_x_5) ;  /* 0x0000000000288947 */ /* 0x006fea0003800000 */
[----:B------:R-:W0:Y:S02]  /*0730*/  LDC R13, c[0x0][0x634] ;  /* 0x00018d00ff0d7b82 */ /* 0x000e240000000800 */
[----:B0-----:R-:W-:-:S05]  /*0740*/  IADD3 R13, P0, R16, R13, RZ ;  /* 0x0000000d100d7210 */ /* 0x001fca0007f1e0ff */
[----:B------:R-:W-:-:S04]  /*0750*/  IMAD.X R15, RZ, RZ, R17, P0 ;  /* 0x000000ffff0f7224 */ /* 0x000fc800000e0611 */
[----:B------:R-:W-:-:S04]  /*0760*/  IMAD.WIDE.U32 R8, R15, R20, RZ ;  /* 0x000000140f087225 */ /* 0x000fc800078e00ff */
[----:B------:R-:W-:-:S04]  /*0770*/  IMAD.WIDE.U32 R10, P0, R13, R21, R8 ;  /* 0x000000150d0a7225 */ /* 0x000fc80007800008 */
[----:B------:R-:W-:-:S04]  /*0780*/  IMAD.WIDE.U32 R8, R13, R20, RZ ;  /* 0x000000140d087225 */ /* 0x000fc800078e00ff */
[----:B------:R-:W-:Y:S01]  /*0790*/  IMAD.X R13, RZ, RZ, RZ, P0 ;  /* 0x000000ffff0d7224 */ /* 0x000fe200000e06ff */
[----:B------:R-:W-:Y:S01]  /*07a0*/  IADD3 RZ, P0, R9, R10, RZ ;  /* 0x0000000a09ff7210 */ /* 0x000fe20007f1e0ff */
[----:B------:R-:W-:-:S04]  /*07b0*/  IMAD.MOV.U32 R12, RZ, RZ, R11 ;  /* 0x000000ffff0c7224 */ /* 0x000fc800078e000b */
[----:B------:R-:W-:-:S08]  /*07c0*/  IMAD.WIDE.U32.X R8, R15, R21, R12, P0 ;  /* 0x000000150f087225 */ /* 0x000fd000000e040c */
.L_x_5:
[-CC-:B------:R-:W-:Y:S01]  /*07d0*/  SHF.R.U64 R99, R8, R0.reuse, R9.reuse ;  /* 0x0000000008637219 */ /* 0x180fe20000001209 */
[----:B------:R-:W0:Y:S01]  /*07e0*/  LDC R12, c[0x0][0x618] ;  /* 0x00018600ff0c7b82 */ /* 0x000e220000000800 */
[----:B------:R-:W-:Y:S01]  /*07f0*/  SHF.R.U32.HI R7, RZ, R0, R9 ;  /* 0x00000000ff077219 */ /* 0x000fe20000011609 */
[----:B------:R-:W-:Y:S01]  /*0800*/  ULDC UR4, c[0x0][0x150] ;  /* 0x0000540000047ab9 */ /* 0x000fe20000000800 */
[----:B------:R-:W-:Y:S02]  /*0810*/  IADD3 R11, P0, RZ, -R99, RZ ;  /* 0x80000063ff0b7210 */ /* 0x000fe40007f1e0ff */
[----:B------:R-:W-:-:S03]  /*0820*/  I2FP.F32.U32 R0, R6 ;  /* 0x0000000600007245 */ /* 0x000fc60000201000 */
[----:B------:R-:W1:Y:S01]  /*0830*/  LDC.64 R30, c[0x0][0x640] ;  /* 0x00019000ff1e7b82 */ /* 0x000e620000000a00 */
[----:B------:R-:W-:Y:S02]  /*0840*/  IMAD.X R13, RZ, RZ, ~R7, P0 ;  /* 0x000000ffff0d7224 */ /* 0x000fe400000e0e07 */
[----:B------:R-:W-:Y:S01]  /*0850*/  FMUL R0, R0, UR4 ;  /* 0x0000000400007c20 */ /* 0x000fe20008400000 */
[----:B------:R-:W-:Y:S01]  /*0860*/  IMAD.WIDE.U32 R8, R11, R22, R16 ;  /* 0x000000160b087225 */ /* 0x000fe200078e0010 */
[----:B------:R-:W-:-:S03]  /*0870*/  ULDC UR4, c[0x0][0x154] ;  /* 0x0000550000047ab9 */ /* 0x000fc60000000800 */
[----:B------:R-:W-:Y:S01]  /*0880*/  IMAD R10, R13, R22, RZ ;  /* 0x000000160d0a7224 */ /* 0x000fe200078e02ff */
[----:B------:R-:W2:Y:S01]  /*0890*/  LDC R7, c[0x0][0x144] ;  /* 0x00005100ff077b82 */ /* 0x000ea20000000800 */
[----:B------:R-:W3:Y:S02]  /*08a0*/  F2I.U32.TRUNC.NTZ R0, R0 ;  /* 0x0000000000007305 */ /* 0x000ee4000020f000 */
[----:B------:R-:W-:-:S04]  /*08b0*/  IMAD R11, R11, R23, R10 ;  /* 0x000000170b0b7224 */ /* 0x000fc800078e020a */
[----:B------:R-:W-:Y:S01]  /*08c0*/  IMAD.IADD R9, R9, 0x1, R11 ;  /* 0x0000000109097824 */ /* 0x000fe200078e020b */
[----:B------:R-:W4:Y:S01]  /*08d0*/  LDC R24, c[0x0][0x608] ;  /* 0x00018200ff187b82 */ /* 0x000f220000000800 */
[----:B------:R-:W-:-:S03]  /*08e0*/  IMAD.MOV.U32 R11, RZ, RZ, -0x1 ;  /* 0xffffffffff0b7424 */ /* 0x000fc600078e00ff */
[-CC-:B0-----:R-:W-:Y:S02]  /*08f0*/  SHF.R.U64 R22, R8, R12.reuse, R9.reuse ;  /* 0x0000000c08167219 */ /* 0x181fe40000001209 */
[----:B------:R-:W-:Y:S02]  /*0900*/  I2FP.F32.U32 R8, R3 ;  /* 0x0000000300087245 */ /* 0x000fe40000201000 */
[----:B------:R-:W0:Y:S01]  /*0910*/  LDC R28, c[0x0][0x658] ;  /* 0x00019600ff1c7b82 */ /* 0x000e220000000800 */
[----:B-1----:R-:W-:Y:S01]  /*0920*/  ISETP.NE.U32.AND P0, PT, R30, RZ, PT ;  /* 0x000000ff1e00720c */ /* 0x002fe20003f05070 */
[----:B---3--:R-:W-:Y:S02]  /*0930*/  IMAD.MOV R10, RZ, RZ, -R0 ;  /* 0x000000ffff0a7224 */ /* 0x008fe400078e0a00 */
[----:B------:R-:W-:Y:S01]  /*0940*/  FMUL R8, R8, UR4 ;  /* 0x0000000408087c20 */ /* 0x000fe20008400000 */
[----:B------:R-:W-:Y:S02]  /*0950*/  SHF.R.U32.HI R9, RZ, R12, R9 ;  /* 0x0000000cff097219 */ /* 0x000fe40000011609 */
[----:B------:R-:W-:Y:S01]  /*0960*/  ISETP.NE.AND.EX P0, PT, R31, RZ, PT, P0 ;  /* 0x000000ff1f00720c */ /* 0x000fe20003f05300 */
[----:B------:R1:W3:Y:S01]  /*0970*/  F2I.U32.TRUNC.NTZ R15, R8 ;  /* 0x00000008000f7305 */ /* 0x0002e2000020f000 */
[----:B------:R-:W1:Y:S01]  /*0980*/  LDC R20, c[0x0][0x148] ;  /* 0x00005200ff147b82 */ /* 0x000e620000000800 */
[----:B--2---:R-:W-:-:S07]  /*0990*/  IMAD R0, R7, R10, R6 ;  /* 0x0000000a07007224 */ /* 0x004fce00078e0206 */
[----:B------:R-:W2:Y:S01]  /*09a0*/  LDC R26, c[0x0][0x600] ;  /* 0x00018000ff1a7b82 */ /* 0x000ea20000000800 */
[-CC-:B----4-:R-:W-:Y:S02]  /*09b0*/  SHF.R.U64 R32, R22, R24.reuse, R9.reuse ;  /* 0x0000001816207219 */ /* 0x190fe40000001209 */
[----:B------:R-:W-:Y:S01]  /*09c0*/  SHF.R.U32.HI R7, RZ, R24, R9 ;  /* 0x00000018ff077219 */ /* 0x000fe20000011609 */
[----:B------:R-:W-:-:S04]  /*09d0*/  IMAD.MOV.U32 R9, RZ, RZ, 0x1 ;  /* 0x00000001ff097424 */ /* 0x000fc800078e00ff */
[----:B------:R-:W4:Y:S01]  /*09e0*/  LDC R21, c[0x0][0x648] ;  /* 0x00019200ff157b82 */ /* 0x000f220000000800 */
[-C--:B0-----:R-:W-:Y:S02]  /*09f0*/  SHF.L.U32 R6, R11, R28.reuse, RZ ;  /* 0x0000001c0b067219 */ /* 0x081fe400000006ff */
[--C-:B------:R-:W-:Y:S02]  /*0a00*/  SHF.R.U64 R24, R32, R28, R7.reuse ;  /* 0x0000001c20187219 */ /* 0x100fe40000001207 */
[----:B------:R-:W-:Y:S02]  /*0a10*/  LOP3.LUT R13, RZ, R6, RZ, 0x33, !PT ;  /* 0x00000006ff0d7212 */ /* 0x000fe400078e33ff */
[-C--:B------:R-:W-:Y:S01]  /*0a20*/  SHF.R.U32.HI R7, RZ, R28.reuse, R7 ;  /* 0x0000001cff077219 */ /* 0x080fe20000011607 */
[----:B------:R-:W0:Y:S01]  /*0a30*/  LDC R23, c[0x0][0x638] ;  /* 0x00018e00ff177b82 */ /* 0x000e220000000800 */
[----:B------:R-:W-:Y:S01]  /*0a40*/  SHF.L.U32 R12, R9, R28, RZ ;  /* 0x0000001c090c7219 */ /* 0x000fe200000006ff */
[----:B------:R-:W-:-:S06]  /*0a50*/  IMAD.MOV.U32 R6, RZ, RZ, R24 ;  /* 0x000000ffff067224 */ /* 0x000fcc00078e0018 */
[----:B------:R-:W0:Y:S01]  /*0a60*/  LDC R101, c[0x0][0x610] ;  /* 0x00018400ff657b82 */ /* 0x000e220000000800 */
[----:B-1-3--:R-:W-:Y:S05]  /*0a70*/  @!P0 BRA `(.L_x_6) ;  /* 0x0000000000288947 */ /* 0x00afea0003800000 */
[----:B------:R-:W1:Y:S02]  /*0a80*/  LDC R11, c[0x0][0x64c] ;  /* 0x00019300ff0b7b82 */ /* 0x000e640000000800 */
[----:B-1----:R-:W-:-:S05]  /*0a90*/  IADD3 R11, P0, R24, R11, RZ ;  /* 0x0000000b180b7210 */ /* 0x002fca0007f1e0ff */
        /* <DEDUP_REMOVED lines=8> */
.L_x_6:
[----:B----4-:R-:W-:Y:S01]  /*0b20*/  SHF.R.U64 R6, R6, R21, R7 ;  /* 0x0000001506067219 */ /* 0x010fe20000001207 */
[----:B--2---:R-:W-:Y:S01]  /*0b30*/  VIADD R7, R26, 0xffffffff ;  /* 0xffffffff1a077836 */ /* 0x004fe20000000000 */
[----:B------:R-:W-:Y:S01]  /*0b40*/  LOP3.LUT R13, R32, R13, RZ, 0xc0, !PT ;  /* 0x0000000d200d7212 */ /* 0x000fe200078ec0ff */
[----:B------:R-:W-:Y:S02]  /*0b50*/  IMAD.MOV R15, RZ, RZ, -R15 ;  /* 0x000000ffff0f7224 */ /* 0x000fe400078e0a0f */
[----:B------:R-:W-:Y:S02]  /*0b60*/  IMAD.MOV R8, RZ, RZ, -R6 ;  /* 0x000000ffff087224 */ /* 0x000fe400078e0a06 */
[----:B------:R-:W-:Y:S01]  /*0b70*/  IMAD R13, R12, R6, R13 ;  /* 0x000000060c0d7224 */ /* 0x000fe200078e020d */
[----:B------:R-:W-:Y:S01]  /*0b80*/  LOP3.LUT R6, R22, R7, RZ, 0xc0, !PT ;  /* 0x0000000716067212 */ /* 0x000fe200078ec0ff */
[----:B------:R-:W-:Y:S02]  /*0b90*/  @P3 IMAD R0, R20, R15, R3 ;  /* 0x0000000f14003224 */ /* 0x000fe400078e0203 */
[----:B0-----:R-:W-:-:S02]  /*0ba0*/  IMAD R3, R8, R23, R24 ;  /* 0x0000001708037224 */ /* 0x001fc400078e0218 */
[----:B------:R-:W-:Y:S02]  /*0bb0*/  IMAD R101, R13, R101, R0 ;  /* 0x000000650d657224 */ /* 0x000fe400078e0200 */
[----:B------:R-:W-:Y:S02]  /*0bc0*/  IMAD R6, R3, R26, R6 ;  /* 0x0000001a03067224 */ /* 0x000fe400078e0206 */
[----:B------:R-:W-:-:S03]  /*0bd0*/  IMAD.MOV.U32 R0, RZ, RZ, 0x1 ;  /* 0x00000001ff007424 */ /* 0x000fc600078e00ff */
[----:B------:R-:W-:Y:S02]  /*0be0*/  SEL R100, R6, R101, !P3 ;  /* 0x0000006506647207 */ /* 0x000fe40005800000 */
[----:B------:R-:W-:-:S07]  /*0bf0*/  SEL R101, R101, R6, !P3 ;  /* 0x0000000665657207 */ /* 0x000fce0005800000 */
.L_x_4:
[----:B------:R-:W-:-:S08]  /*0c00*/  NOP ;  /* 0x0000000000007918 */ /* 0x000fd00000000000 */
[----:B------:R-:W0:Y:S02]  /*0c10*/  USETMAXREG.TRY_ALLOC.CTAPOOL UP0, 0xe8 ;  /* 0x000000e8000079c8 */ /* 0x000e240008000600 */
[----:B0-----:R-:W-:-:S13]  /*0c20*/  PLOP3.LUT P0, PT, PT, PT, UP0, 0x80, 0x0 ;  /* 0x000000000000781c */ /* 0x001fda0003f0f008 */
[----:B------:R-:W-:Y:S05]  /*0c30*/  @!P0 BRA `(.L_x_4) ;  /* 0xfffffffc00f08947 */ /* 0x000fea000383ffff */
[----:B------:R-:W-:Y:S01]  /*0c40*/  ULDC.64 UR4, c[0x0][0x598] ;  /* 0x0001660000047ab9 */ /* 0x000fe20000000a00 */
[----:B------:R-:W-:Y:S01]  /*0c50*/  ULDC.64 UR36, c[0x0][0x208] ;  /* 0x0000820000247ab9 */ /* 0x000fe20000000a00 */
[----:B------:R-:W-:-:S04]  /*0c60*/  ISETP.NE.U32.AND P0, PT, RZ, UR4, PT ;  /* 0x00000004ff007c0c */ /* 0x000fc8000bf05070 */
[----:B------:R-:W-:-:S13]  /*0c70*/  ISETP.NE.AND.EX P0, PT, RZ, UR5, PT, P0 ;  /* 0x00000005ff007c0c */ /* 0x000fda000bf05300 */
[----:B------:R-:W-:Y:S05]  /*0c80*/  @!P0 BRA `(.L_x_7) ;  /* 0x00000000001c8947 */ /* 0x000fea0003800000 */
[----:B------:R-:W0:Y:S02]  /*0c90*/  LDC.64 R6, c[0x0][0x598] ;  /* 0x00016600ff067b82 */ /* 0x000e240000000a00 */
[----:B0-----:R-:W2:Y:S02]  /*0ca0*/  LDG.E.64 R6, desc[UR36][R6.64] ;  /* 0x0000002406067981 */ /* 0x001ea4000c1e1b00 */
[----:B--2---:R-:W-:-:S04]  /*0cb0*/  ISETP.NE.U32.AND P0, PT, R6, RZ, PT ;  /* 0x000000ff0600720c */ /* 0x004fc80003f05070 */
[----:B------:R-:W-:-:S13]  /*0cc0*/  ISETP.NE.AND.EX P0, PT, R7, RZ, PT, P0 ;  /* 0x000000ff0700720c */ /* 0x000fda0003f05300 */
[----:B------:R-:W-:Y:S05]  /*0cd0*/  @!P0 BRA `(.L_x_7) ;  /* 0x0000000000088947 */ /* 0x000fea0003800000 */
[----:B------:R0:W5:Y:S01]  /*0ce0*/  LD.E R19, desc[UR36][R6.64] ;  /* 0x0000002406137980 */ /* 0x000162000c101900 */
[----:B------:R-:W-:Y:S05]  /*0cf0*/  BRA `(.L_x_8) ;  /* 0x0000000000247947 */ /* 0x000fea0003800000 */
.L_x_7:
[----:B------:R-:W-:Y:S02]  /*0d00*/  ULDC.64 UR4, c[0x0][0x588] ;  /* 0x0001620000047ab9 */ /* 0x000fe40000000a00 */
[----:B------:R-:W-:-:S04]  /*0d10*/  ISETP.NE.U32.AND P0, PT, RZ, UR4, PT ;  /* 0x00000004ff007c0c */ /* 0x000fc8000bf05070 */
[----:B------:R-:W-:-:S13]  /*0d20*/  ISETP.NE.AND.EX P0, PT, RZ, UR5, PT, P0 ;  /* 0x00000005ff007c0c */ /* 0x000fda000bf05300 */
[----:B------:R-:W-:Y:S05]  /*0d30*/  @!P0 BRA `(.L_x_9) ;  /* 0x00000000000c8947 */ /* 0x000fea0003800000 */
[----:B------:R-:W0:Y:S02]  /*0d40*/  LDC.64 R6, c[0x0][0x588] ;  /* 0x00016200ff067b82 */ /* 0x000e240000000a00 */
[----:B0-----:R1:W5:Y:S01]  /*0d50*/  LDG.E R19, desc[UR36][R6.64] ;  /* 0x0000002406137981 */ /* 0x001362000c1e1900 */
[----:B------:R-:W-:Y:S05]  /*0d60*/  BRA `(.L_x_8) ;  /* 0x0000000000087947 */ /* 0x000fea0003800000 */
.L_x_9:
[----:B------:R-:W-:Y:S02]  /*0d70*/  ULDC UR4, c[0x0][0x580] ;  /* 0x0001600000047ab9 */ /* 0x000fe40000000800 */
[----:B------:R-:W-:-:S07]  /*0d80*/  IMAD.U32 R19, RZ, RZ, UR4 ;  /* 0x00000004ff137e24 */ /* 0x000fce000f8e00ff */
.L_x_8:
[----:B------:R-:W-:Y:S02]  /*0d90*/  ULDC.64 UR4, c[0x0][0x5a0] ;  /* 0x0001680000047ab9 */ /* 0x000fe40000000a00 */
[----:B------:R-:W-:-:S04]  /*0da0*/  ISETP.NE.U32.AND P0, PT, RZ, UR4, PT ;  /* 0x00000004ff007c0c */ /* 0x000fc8000bf05070 */
[----:B------:R-:W-:-:S13]  /*0db0*/  ISETP.NE.AND.EX P0, PT, RZ, UR5, PT, P0 ;  /* 0x00000005ff007c0c */ /* 0x000fda000bf05300 */
[----:B------:R-:W-:Y:S05]  /*0dc0*/  @!P0 BRA `(.L_x_10) ;  /* 0x00000000001c8947 */ /* 0x000fea0003800000 */
[----:B01----:R-:W0:Y:S02]  /*0dd0*/  LDC.64 R6, c[0x0][0x5a0] ;  /* 0x00016800ff067b82 */ /* 0x003e240000000a00 */
[----:B0-----:R-:W2:Y:S02]  /*0de0*/  LDG.E.64 R6, desc[UR36][R6.64] ;  /* 0x0000002406067981 */ /* 0x001ea4000c1e1b00 */
[----:B--2---:R-:W-:-:S04]  /*0df0*/  ISETP.NE.U32.AND P0, PT, R6, RZ, PT ;  /* 0x000000ff0600720c */ /* 0x004fc80003f05070 */
[----:B------:R-:W-:-:S13]  /*0e00*/  ISETP.NE.AND.EX P0, PT, R7, RZ, PT, P0 ;  /* 0x000000ff0700720c */ /* 0x000fda0003f05300 */
[----:B------:R-:W-:Y:S05]  /*0e10*/  @!P0 BRA `(.L_x_10) ;  /* 0x0000000000088947 */ /* 0x000fea0003800000 */
[----:B------:R0:W5:Y:S01]  /*0e20*/  LD.E R88, desc[UR36][R6.64] ;  /* 0x0000002406587980 */ /* 0x000162000c101900 */
[----:B------:R-:W-:Y:S05]  /*0e30*/  BRA `(.L_x_11) ;  /* 0x0000000000247947 */ /* 0x000fea0003800000 */
.L_x_10:
[----:B------:R-:W-:Y:S02]  /*0e40*/  ULDC.64 UR4, c[0x0][0x590] ;  /* 0x0001640000047ab9 */ /* 0x000fe40000000a00 */
[----:B------:R-:W-:-:S04]  /*0e50*/  ISETP.NE.U32.AND P0, PT, RZ, UR4, PT ;  /* 0x00000004ff007c0c */ /* 0x000fc8000bf05070 */
[----:B------:R-:W-:-:S13]  /*0e60*/  ISETP.NE.AND.EX P0, PT, RZ, UR5, PT, P0 ;  /* 0x00000005ff007c0c */ /* 0x000fda000bf05300 */
[----:B------:R-:W-:Y:S05]  /*0e70*/  @!P0 BRA `(.L_x_12) ;  /* 0x00000000000c8947 */ /* 0x000fea0003800000 */
[----:B------:R-:W2:Y:S02]  /*0e80*/  LDC.64 R88, c[0x0][0x590] ;  /* 0x00016400ff587b82 */ /* 0x000ea40000000a00 */
[----:B--2---:R2:W5:Y:S01]  /*0e90*/  LDG.E R88, desc[UR36][R88.64] ;  /* 0x0000002458587981 */ /* 0x004562000c1e1900 */
[----:B------:R-:W-:Y:S05]  /*0ea0*/  BRA `(.L_x_11) ;  /* 0x0000000000087947 */ /* 0x000fea0003800000 */
.L_x_12:
[----:B------:R-:W-:Y:S02]  /*0eb0*/  ULDC UR4, c[0x0][0x584] ;  /* 0x0001610000047ab9 */ /* 0x000fe40000000800 */
[----:B------:R-:W-:-:S07]  /*0ec0*/  IMAD.U32 R88, RZ, RZ, UR4 ;  /* 0x00000004ff587e24 */ /* 0x000fce000f8e00ff */
.L_x_11:
[----:B------:R-:W-:-:S13]  /*0ed0*/  LOP3.LUT P0, RZ, R0, 0xff, RZ, 0xc0, !PT ;  /* 0x000000ff00ff7812 */ /* 0x000fda000780c0ff */
[----:B------:R-:W-:Y:S05]  /*0ee0*/  @!P0 EXIT ;  /* 0x000000000000894d */ /* 0x000fea0003800000 */
[----:B------:R-:W3:Y:S01]  /*0ef0*/  LDC R90, c[0x0][0x658] ;  /* 0x00019600ff5a7b82 */ /* 0x000ee20000000800 */
[----:B------:R-:W-:Y:S01]  /*0f00*/  LOP3.LUT R14, R14, 0x1, RZ, 0xc0, !PT ;  /* 0x000000010e0e7812 */ /* 0x000fe200078ec0ff */
[----:B------:R-:W-:Y:S01]  /*0f10*/  ULDC.64 UR6, c[0x0][0x288] ;  /* 0x0000a20000067ab9 */ /* 0x000fe20000000a00 */
[----:B------:R-:W-:Y:S01]  /*0f20*/  SHF.R.U32.HI R0, RZ, 0x2, R4 ;  /* 0x00000002ff007819 */ /* 0x000fe20000011604 */
[----:B------:R-:W-:Y:S01]  /*0f30*/  UIADD3 UR4, UR7, 0x7f, URZ ;  /* 0x0000007f07047890 */ /* 0x000fe2000fffe03f */
[----:B------:R-:W-:Y:S01]  /*0f40*/  SHF.R.U32.HI R5, RZ, 0x1, R5 ;  /* 0x00000001ff057819 */ /* 0x000fe20000011605 */
[----:B------:R-:W-:Y:S01]  /*0f50*/  IMAD.SHL.U32 R3, R14, 0x40, RZ ;  /* 0x000000400e037824 */ /* 0x000fe200078e00ff */
[----:B------:R-:W-:Y:S01]  /*0f60*/  LOP3.LUT R0, R0, 0x7, RZ, 0xc0, !PT ;  /* 0x0000000700007812 */ /* 0x000fe200078ec0ff */
[----:B------:R-:W4:Y:S01]  /*0f70*/  LDC.64 R92, c[0x0][0x5c8] ;  /* 0x00017200ff5c7b82 */ /* 0x000f220000000a00 */
[----:B------:R-:W-:Y:S01]  /*0f80*/  USHF.R.S32.HI UR5, URZ, 0x1f, UR4 ;  /* 0x0000001f3f057899 */ /* 0x000fe20008011404 */
[----:B------:R-:W-:Y:S01]  /*0f90*/  LOP3.LUT R5, R5, 0x30, RZ, 0xc0, !PT ;  /* 0x0000003005057812 */ /* 0x000fe200078ec0ff */
[----:B01----:R-:W-:Y:S01]  /*0fa0*/  IMAD.MOV.U32 R7, RZ, RZ, 0x1 ;  /* 0x00000001ff077424 */ /* 0x003fe200078e00ff */
[--C-:B------:R-:W-:Y:S01]  /*0fb0*/  LOP3.LUT R22, R3, 0x40, R0.reuse, 0xe2, !PT ;  /* 0x0000004003167812 */ /* 0x100fe200078ee200 */
[----:B------:R-:W-:Y:S01]  /*0fc0*/  ULEA.HI UR5, UR5, UR4, URZ, 0x7 ;  /* 0x0000000405057291 */ /* 0x000fe2000f8f383f */
[-C--:B------:R-:W-:Y:S01]  /*0fd0*/  IADD3 R3, RZ, -R5.reuse, -R0 ;  /* 0x80000005ff037210 */ /* 0x080fe20007ffe800 */
[----:B------:R-:W-:Y:S01]  /*0fe0*/  IMAD.U32 R6, RZ, RZ, UR6 ;  /* 0x00000006ff067e24 */ /* 0x000fe2000f8e00ff */
[----:B------:R-:W0:Y:S01]  /*0ff0*/  LDC R95, c[0x0][0x600] ;  /* 0x00018000ff5f7b82 */ /* 0x000e220000000800 */
[----:B------:R-:W-:Y:S01]  /*1000*/  LOP3.LUT R22, R22, R5, RZ, 0xfc, !PT ;  /* 0x0000000516167212 */ /* 0x000fe200078efcff */
[----:B------:R-:W-:Y:S01]  /*1010*/  IMAD.MOV.U32 R5, RZ, RZ, -0x1 ;  /* 0xffffffffff057424 */ /* 0x000fe200078e00ff */
[----:B------:R-:W-:Y:S01]  /*1020*/  USHF.R.S32.HI UR43, URZ, 0x7, UR5 ;  /* 0x000000073f2b7899 */ /* 0x000fe20008011405 */
[----:B--2---:R-:W-:Y:S01]  /*1030*/  LOP3.LUT R89, R4, 0x3, RZ, 0xc0, !PT ;  /* 0x0000000304597812 */ /* 0x004fe200078ec0ff */
[----:B------:R-:W-:Y:S01]  /*1040*/  IMAD R3, R14, -0x40, R3 ;  /* 0xffffffc00e037824 */ /* 0x000fe200078e0203 */
[----:B------:R-:W-:Y:S01]  /*1050*/  LOP3.LUT R94, R4, 0x80, RZ, 0xc0, !PT ;  /* 0x00000080045e7812 */ /* 0x000fe200078ec0ff */
[----:B------:R-:W-:Y:S01]  /*1060*/  UISETP.LT.AND UP0, UPT, UR43, 0x1, UPT ;  /* 0x000000012b00788c */ /* 0x000fe2000bf01270 */
[-C--:B---3--:R-:W-:Y:S01]  /*1070*/  SHF.L.U32 R5, R5, R90.reuse, RZ ;  /* 0x0000005a05057219 */ /* 0x088fe200000006ff */
[----:B------:R-:W-:Y:S01]  /*1080*/  ULDC UR4, c[0x0][0x284] ;  /* 0x0000a10000047ab9 */ /* 0x000fe20000000800 */
[----:B------:R-:W-:Y:S01]  /*1090*/  IMAD R89, R89, -0x2, R6 ;  /* 0xfffffffe59597824 */ /* 0x000fe200078e0206 */
[----:B------:R-:W-:Y:S01]  /*10a0*/  USEL UR44, UR43, 0x1, UP0 ;  /* 0x000000012b2c7887 */ /* 0x000fe20008000000 */
[----:B------:R-:W-:Y:S01]  /*10b0*/  SHF.L.U32 R90, R7, R90, RZ ;  /* 0x0000005a075a7219 */ /* 0x000fe200000006ff */
[----:B------:R-:W-:Y:S01]  /*10c0*/  VIADD R97, R3, UR4 ;  /* 0x0000000403617c36 */ /* 0x000fe20008000000 */
[----:B------:R-:W-:Y:S01]  /*10d0*/  LOP3.LUT R98, R18, 0x1, RZ, 0xfc, !PT ;  /* 0x0000000112627812 */ /* 0x000fe200078efcff */
[----:B------:R-:W-:Y:S01]  /*10e0*/  IMAD.MOV.U32 R23, RZ, RZ, RZ ;  /* 0x000000ffff177224 */ /* 0x000fe200078e00ff */
[C---:B----4-:R-:W-:Y:S01]  /*10f0*/  SHF.L.U64.HI R91, R92.reuse, 0x3, R93 ;  /* 0x000000035c5b7819 */ /* 0x050fe2000001025d */
[----:B------:R-:W-:Y:S01]  /*1100*/  IMAD.SHL.U32 R92, R92, 0x8, RZ ;  /* 0x000000085c5c7824 */ /* 0x000fe200078e00ff */
[----:B------:R-:W-:Y:S01]  /*1110*/  SHF.R.U32.HI R94, RZ, 0x7, R94 ;  /* 0x00000007ff5e7819 */ /* 0x000fe2000001165e */
[----:B------:R-:W-:Y:S01]  /*1120*/  IMAD.SHL.U32 R93, R4, 0x2, RZ ;  /* 0x00000002045d7824 */ /* 0x000fe200078e00ff */
[----:B------:R-:W-:Y:S01]  /*1130*/  LOP3.LUT R96, RZ, R5, RZ, 0x33, !PT ;  /* 0x00000005ff607212 */ /* 0x000fe200078e33ff */
[----:B------:R-:W-:Y:S01]  /*1140*/  UIADD3 UR44, UR43, -UR44, URZ ;  /* 0x8000002c2b2c7290 */ /* 0x000fe2000fffe03f */
[----:B------:R-:W-:Y:S01]  /*1150*/  UMOV UR40, URZ ;  /* 0x0000003f00287c82 */ /* 0x000fe20008000000 */
[----:B0-----:R-:W-:Y:S01]  /*1160*/  VIADD R95, R95, 0xffffffff ;  /* 0xffffffff5f5f7836 */ /* 0x001fe20000000000 */
[----:B------:R-:W-:-:S09]  /*1170*/  UMOV UR42, URZ ;  /* 0x0000003f002a7c82 */ /* 0x000fd20008000000 */
.L_x_158:
[----:B0-----:R-:W0:Y:S01]  /*1180*/  SHFL.IDX PT, R0, R94, RZ, 0x1f ;  /* 0x00001fff5e007589 */ /* 0x001e2200000e0000 */
[----:B-1----:R-:W1:Y:S01]  /*1190*/  S2UR UR7, SR_CgaCtaId ;  /* 0x00000000000779c3 */ /* 0x002e620000008800 */
[----:B------:R-:W-:Y:S01]  /*11a0*/  UMOV UR6, 0x400 ;  /* 0x0000040000067882 */ /* 0x000fe20000000000 */
[----:B0-----:R-:W-:Y:S01]  /*11b0*/  R2UR UR4, R0 ;  /* 0x00000000000472ca */ /* 0x001fe200000e0000 */
[----:B-1----:R-:W-:-:S12]  /*11c0*/  ULEA UR46, UR7, UR6, 0x18 ;  /* 0x00000006072e7291 */ /* 0x002fd8000f8ec03f */
[----:B------:R-:W-:-:S04]  /*11d0*/  ULEA.HI UR5, UR4, UR4, URZ, 0x1 ;  /* 0x0000000404057291 */ /* 0x000fc8000f8f083f */
[----:B------:R-:W-:-:S04]  /*11e0*/  ULOP3.LUT UR5, UR5, 0x7fffe, URZ, 0xc0, !UPT ;  /* 0x0007fffe05057892 */ /* 0x000fc8000f8ec03f */
[----:B------:R-:W-:-:S03]  /*11f0*/  UIADD3 UR5, UR4, -UR5, URZ ;  /* 0x8000000504057290 */ /* 0x000fc6000fffe03f */
[----:B------:R-:W-:Y:S01]  /*1200*/  ULDC UR4, c[0x0][0x28c] ;  /* 0x0000a30000047ab9 */ /* 0x000fe20000000800 */
[----:B------:R-:W-:Y:S01]  /*1210*/  ULEA UR5, UR5, UR46, 0xd ;  /* 0x0000002e05057291 */ /* 0x000fe2000f8e683f */
[----:B------:R-:W-:-:S03]  /*1220*/  ISETP.LT.AND P0, PT, RZ, UR4, PT ;  /* 0x00000004ff007c0c */ /* 0x000fc6000bf01270 */
[----:B------:R-:W-:-:S04]  /*1230*/  UIADD3 UR5, UR5, 0x100, URZ ;  /* 0x0000010005057890 */ /* 0x000fc8000fffe03f */
[----:B------:R-:W-:-:S04]  /*1240*/  USHF.R.U32.HI UR5, URZ, 0x4, UR5 ;  /* 0x000000043f057899 */ /* 0x000fc80008011605 */
[----:B------:R-:W-:-:S04]  /*1250*/  ULOP3.LUT UR5, UR5, 0x3fff, URZ, 0xc0, !UPT ;  /* 0x00003fff05057892 */ /* 0x000fc8000f8ec03f */
[----:B------:R-:W-:Y:S01]  /*1260*/  ULOP3.LUT UR45, UR5, 0x10000, URZ, 0xfc, !UPT ;  /* 0x00010000052d7892 */ /* 0x000fe2000f8efc3f */
[----:B--2345:R-:W-:Y:S11]  /*1270*/  @P0 BRA `(.L_x_13) ;  /* 0x0000000000400947 */ /* 0x03cff60003800000 */
[----:B------:R-:W-:Y:S01]  /*1280*/  MOV R0, 0x0 ;  /* 0x0000000000007802 */ /* 0x000fe20000000f00 */
[----:B------:R-:W-:Y:S01]  /*1290*/  ULDC.64 UR4, c[0x4][0x68] ;  /* 0x01001a0000047ab9 */ /* 0x000fe20000000a00 */
[----:B------:R-:W-:Y:S01]  /*12a0*/  ULDC.64 UR6, c[0x4][0x8] ;  /* 0x0100020000067ab9 */ /* 0x000fe20000000a00 */
[----:B------:R-:W-:Y:S01]  /*12b0*/  IMAD.U32 R4, RZ, RZ, UR4 ;  /* 0x00000004ff047e24 */ /* 0x000fe2000f8e00ff */
[----:B------:R0:W1:Y:S01]  /*12c0*/  LDC.64 R14, c[0x4][R0] ;  /* 0x01000000000e7b82 */ /* 0x0000620000000a00 */
[----:B------:R-:W-:Y:S01]  /*12d0*/  IMAD.U32 R5, RZ, RZ, UR5 ;  /* 0x00000005ff057e24 */ /* 0x000fe2000f8e00ff */
[----:B------:R-:W-:Y:S01]  /*12e0*/  ULDC.64 UR4, c[0x4][0x70] ;  /* 0x01001c0000047ab9 */ /* 0x000fe20000000a00 */
[----:B------:R-:W-:Y:S02]  /*12f0*/  IMAD.U32 R10, RZ, RZ, UR6 ;  /* 0x00000006ff0a7e24 */ /* 0x000fe4000f8e00ff */
[----:B------:R-:W-:Y:S02]  /*1300*/  IMAD.U32 R6, RZ, RZ, UR4 ;  /* 0x00000004ff067e24 */ /* 0x000fe4000f8e00ff */
[----:B------:R-:W-:-:S02]  /*1310*/  IMAD.U32 R7, RZ, RZ, UR5 ;  /* 0x00000005ff077e24 */ /* 0x000fc4000f8e00ff */
[----:B------:R-:W-:Y:S02]  /*1320*/  IMAD.U32 R11, RZ, RZ, UR7 ;  /* 0x00000007ff0b7e24 */ /* 0x000fe4000f8e00ff */
[----:B------:R-:W-:Y:S02]  /*1330*/  IMAD.MOV.U32 R8, RZ, RZ, 0x1e1 ;  /* 0x000001e1ff087424 */ /* 0x000fe400078e00ff */
[----:B------:R-:W-:Y:S02]  /*1340*/  IMAD.MOV.U32 R12, RZ, RZ, 0x1 ;  /* 0x00000001ff0c7424 */ /* 0x000fe400078e00ff */
[----:B0-----:R-:W-:-:S07]  /*1350*/  IMAD.MOV.U32 R13, RZ, RZ, RZ ;  /* 0x000000ffff0d7224 */ /* 0x001fce00078e00ff */
[----:B------:R-:W-:-:S07]  /*1360*/  LEPC R20, `(.L_x_13) ;  /* 0x000000001014794e */ /* 0x000fce0000000000 */
[----:B-1---5:R-:W-:Y:S05]  /*1370*/  CALL.ABS.NOINC R14 ;  /* 0x000000000e007343 */ /* 0x022fea0003c00000 */
.L_x_13:
[----:B------:R-:W-:-:S13]  /*1380*/  ISETP.NE.AND P0, PT, R98, 0x3, PT ;  /* 0x000000036200780c */ /* 0x000fda0003f05270 */
[----:B------:R-:W-:Y:S05]  /*1390*/  @!P0 BRA `(.L_x_14) ;  /* 0x0000000000048947 */ /* 0x000fea0003800000 */
[----:B------:R-:W-:Y:S01]  /*13a0*/  BPT.TRAP 0x1 ;  /* 0x000000040000795c */ /* 0x000fe20000300000 */
.L_x_14:
[----:B------:R-:W-:Y:S02]  /*13b0*/  IMAD.U32 R3, RZ, RZ, UR42 ;  /* 0x0000002aff037e24 */ /* 0x000fe4000f8e00ff */
[----:B------:R-:W-:-:S03]  /*13c0*/  IMAD.U32 R0, RZ, RZ, UR40 ;  /* 0x00000028ff007e24 */ /* 0x000fc6000f8e00ff */
[----:B------:R-:W-:Y:S02]  /*13d0*/  LEA R3, R3, UR46, 0x3 ;  /* 0x0000002e03037c11 */ /* 0x000fe4000f8e18ff */
[----:B------:R-:W-:-:S04]  /*13e0*/  SHF.L.U32 R0, R0, 0x1f, RZ ;  /* 0x0000001f00007819 */ /* 0x000fc800000006ff */
[----:B------:R0:W1:Y:S01]  /*13f0*/  SYNCS.PHASECHK.TRANS64.TRYWAIT P1, [R3+URZ], R0 ;  /* 0x00000000030075a7 */ /* 0x000062000802017f */
[----:B------:R-:W-:Y:S05]  /*1400*/  @!P0 BRA `(.L_x_15) ;  /* 0x0000000000048947 */ /* 0x000fea0003800000 */
[----:B------:R-:W-:Y:S01]  /*1410*/  BPT.TRAP 0x1 ;  /* 0x000000040000795c */ /* 0x000fe20000300000 */
.L_x_15:
[----:B------:R-:W-:-:S05]  /*1420*/  IMAD.U32 R4, RZ, RZ, UR44 ;  /* 0x0000002cff047e24 */ /* 0x000fca000f8e00ff */
[----:B------:R-:W-:Y:S01]  /*1430*/  ISETP.GE.AND P2, PT, R4, 0x1, PT ;  /* 0x000000010400780c */ /* 0x000fe20003f46270 */
[----:B-1----:R-:W-:-:S12]  /*1440*/  @P1 BRA `(.L_x_16) ;  /* 0x0000000000081947 */ /* 0x002fd80003800000 */
[----:B------:R-:W1:Y:S02]  /*1450*/  SYNCS.PHASECHK.TRANS64.TRYWAIT P1, [R3+URZ], R0 ;  /* 0x00000000030075a7 */ /* 0x000e64000802017f */
[----:B-1----:R-:W-:Y:S05]  /*1460*/  @!P1 BRA `(.L_x_17) ;  /* 0x0000006800449947 */ /* 0x002fea0003800000 */
.L_x_16:
[----:B------:R-:W-:Y:S05]  /*1470*/  WARPSYNC.ALL ;  /* 0x0000000000007948 */ /* 0x000fea0003800000 */
[----:B------:R-:W-:Y:S01]  /*1480*/  UIADD3 UR4, UR46, 0x10100, URZ ;  /* 0x000101002e047890 */ /* 0x000fe2000fffe03f */
[----:B------:R-:W-:Y:S01]  /*1490*/  WARPGROUP.ARRIVE ;  /* 0x00000000000079c5 */ /* 0x000fe20000000000 */
[----:B------:R-:W-:Y:S02]  /*14a0*/  ULEA UR5, UR42, UR45, 0xb ;  /* 0x0000002d2a057291 */ /* 0x000fe4000f8e583f */
[----:B------:R-:W-:Y:S01]  /*14b0*/  USHF.R.U32.HI UR4, URZ, 0x4, UR4 ;  /* 0x000000043f047899 */ /* 0x000fe20008011604 */
[----:B------:R-:W-:Y:S01]  /*14c0*/  UMOV UR9, 0x40000040 ;  /* 0x4000004000097882 */ /* 0x000fe20000000000 */
[----:B------:R-:W-:-:S02]  /*14d0*/  UMOV UR11, 0x40000040 ;  /* 0x40000040000b7882 */ /* 0x000fc40000000000 */
[----:B------:R-:W-:Y:S01]  /*14e0*/  ULOP3.LUT UR4, UR4, 0x3fff, URZ, 0xc0, !UPT ;  /* 0x00003fff04047892 */ /* 0x000fe2000f8ec03f */
[----:B------:R-:W-:-:S03]  /*14f0*/  UMOV UR8, UR5 ;  /* 0x0000000500087c82 */ /* 0x000fc60008000000 */
[----:B------:R-:W-:-:S04]  /*1500*/  ULOP3.LUT UR4, UR4, 0x10000, URZ, 0xfc, !UPT ;  /* 0x0001000004047892 */ /* 0x000fc8000f8efc3f */
[----:B------:R-:W-:-:S07]  /*1510*/  ULEA UR6, UR42, UR4, 0xb ;  /* 0x000000042a067291 */ /* 0x000fce000f8e583f */
[----:B------:R-:W-:Y:S02]  /*1520*/  UMOV UR10, UR6 ;  /* 0x00000006000a7c82 */ /* 0x000fe40008000000 */
[----:B------:R-:W-:Y:S01]  /*1530*/  HGMMA.64x128x16.F32 R24, gdesc[UR8], RZ, !UPT, gsb0 ;  /* 0x01e00000081879f0 */ /* 0x000fe2000c0008ff */
[----:B------:R-:W-:Y:S02]  /*1540*/  UIADD3 UR8, UR5, 0x2, URZ ;  /* 0x0000000205087890 */ /* 0x000fe4000fffe03f */
[----:B------:R-:W-:Y:S01]  /*1550*/  UIADD3 UR10, UR6, 0x2, URZ ;  /* 0x00000002060a7890 */ /* 0x000fe2000fffe03f */
[----:B------:R-:W-:Y:S01]  /*1560*/  UMOV UR9, 0x40000040 ;  /* 0x4000004000097882 */ /* 0x000fe20000000000 */
[----:B------:R-:W-:Y:S01]  /*1570*/  UMOV UR11, 0x40000040 ;  /* 0x40000040000b7882 */ /* 0x000fe20000000000 */
[----:B------:R-:W-:Y:S02]  /*1580*/  WARPGROUP.DEPBAR.LE gsb0, 0x0 ;  /* 0x00008000000079c5 */ /* 0x000fe40000010000 */
[----:B------:R-:W-:-:S06]  /*1590*/  WARPGROUP.ARRIVE ;  /* 0x00000000000079c5 */ /* 0x000fcc0000000000 */
[----:B------:R-:W-:Y:S01]  /*15a0*/  HGMMA.64x128x16.F32 R24, gdesc[UR8], R24, gsb0 ;  /* 0x01e00000081879f0 */ /* 0x000fe20008000818 */
        /* <DEDUP_REMOVED lines=41> */
[----:B------:R-:W-:Y:S03]  /*1840*/  HGMMA.64x128x16.F32 R24, gdesc[UR8], R24, gsb0 ;  /* 0x01e00000081879f0 */ /* 0x000fe60008000818 */
[----:B------:R-:W-:Y:S02]  /*1850*/  WARPGROUP.DEPBAR.LE gsb0, 0x0 ;  /* 0x00008000000079c5 */ /* 0x000fe40000010000 */
[----:B------:R-:W-:Y:S05]  /*1860*/  @!P2 BRA `(.L_x_18) ;  /* 0x00000004008ca947 */ /* 0x000fea0003800000 */
[----:B------:R-:W-:Y:S01]  /*1870*/  UIADD3 UR5, UR42, 0x1, URZ ;  /* 0x000000012a057890 */ /* 0x000fe2000fffe03f */
[----:B01----:R-:W-:-:S03]  /*1880*/  IMAD.U32 R0, RZ, RZ, UR44 ;  /* 0x0000002cff007e24 */ /* 0x003fc6000f8e00ff */
[----:B------:R-:W-:-:S04]  /*1890*/  UISETP.NE.AND UP0, UPT, UR5, 0x2, UPT ;  /* 0x000000020500788c */ /* 0x000fc8000bf05270 */
[----:B------:R-:W-:Y:S02]  /*18a0*/  USEL UR6, URZ, 0x1, UP0 ;  /* 0x000000013f067887 */ /* 0x000fe40008000000 */
[----:B------:R-:W-:Y:S02]  /*18b0*/  USEL UR5, UR5, URZ, UP0 ;  /* 0x0000003f05057287 */ /* 0x000fe40008000000 */
[----:B------:R-:W-:-:S06]  /*18c0*/  ULOP3.LUT UR6, UR40, UR6, URZ, 0x3c, !UPT ;  /* 0x0000000628067292 */ /* 0x000fcc000f8e3c3f */
[----:B------:R-:W-:Y:S01]  /*18d0*/  IMAD.U32 R5, RZ, RZ, UR6 ;  /* 0x00000006ff057e24 */ /* 0x000fe2000f8e00ff */
[----:B------:R-:W-:-:S06]  /*18e0*/  UMOV UR6, UR42 ;  /* 0x0000002a00067c82 */ /* 0x000fcc0008000000 */
.L_x_25:
[----:B01----:R-:W-:Y:S05]  /*18f0*/  @!P0 BRA `(.L_x_19) ;  /* 0x0000000000048947 */ /* 0x003fea0003800000 */
[----:B------:R-:W-:Y:S01]  /*1900*/  BPT.TRAP 0x1 ;  /* 0x000000040000795c */ /* 0x000fe20000300000 */
.L_x_19:
[----:B------:R-:W0:Y:S01]  /*1910*/  S2UR UR8, SR_CgaCtaId ;  /* 0x00000000000879c3 */ /* 0x000e220000008800 */
[----:B------:R-:W-:Y:S01]  /*1920*/  UMOV UR7, 0x400 ;  /* 0x0000040000077882 */ /* 0x000fe20000000000 */
[----:B------:R-:W-:Y:S01]  /*1930*/  SHF.L.U32 R3, R5, 0x1f, RZ ;  /* 0x0000001f05037819 */ /* 0x000fe200000006ff */
[----:B0-----:R-:W-:-:S04]  /*1940*/  ULEA UR7, UR8, UR7, 0x18 ;  /* 0x0000000708077291 */ /* 0x001fc8000f8ec03f */
[----:B------:R-:W-:-:S09]  /*1950*/  ULEA UR8, UR5, UR7, 0x3 ;  /* 0x0000000705087291 */ /* 0x000fd2000f8e183f */
[----:B------:R0:W1:Y:S01]  /*1960*/  SYNCS.PHASECHK.TRANS64.TRYWAIT P1, [UR8], R3 ;  /* 0x00000003ff0075a7 */ /* 0x0000620008020148 */
[----:B------:R-:W-:Y:S05]  /*1970*/  @!P0 BRA `(.L_x_20) ;  /* 0x0000000000048947 */ /* 0x000fea0003800000 */
[----:B------:R-:W-:Y:S01]  /*1980*/  BPT.TRAP 0x1 ;  /* 0x000000040000795c */ /* 0x000fe20000300000 */
.L_x_20:
[----:B-1----:R-:W-:Y:S05]  /*1990*/  @P1 BRA `(.L_x_21) ;  /* 0x0000000000081947 */ /* 0x002fea0003800000 */
[----:B------:R-:W1:Y:S02]  /*19a0*/  SYNCS.PHASECHK.TRANS64.TRYWAIT P1, [UR8], R3 ;  /* 0x00000003ff0075a7 */ /* 0x000e640008020148 */
[----:B-1----:R-:W-:Y:S05]  /*19b0*/  @!P1 BRA `(.L_x_22) ;  /* 0x0000006400049947 */ /* 0x002fea0003800000 */
.L_x_21:
[----:B------:R-:W-:Y:S01]  /*19c0*/  ULEA UR12, UR5, UR45, 0xb ;  /* 0x0000002d050c7291 */ /* 0x000fe2000f8e583f */
[----:B------:R-:W-:Y:S01]  /*19d0*/  WARPGROUP.ARRIVE ;  /* 0x00000000000079c5 */ /* 0x000fe20000000000 */
[----:B------:R-:W-:Y:S01]  /*19e0*/  ULEA UR13, UR5, UR4, 0xb ;  /* 0x00000004050d7291 */ /* 0x000fe2000f8e583f */
[----:B------:R-:W-:Y:S01]  /*19f0*/  UMOV UR9, 0x40000040 ;  /* 0x4000004000097882 */ /* 0x000fe20000000000 */
[----:B------:R-:W-:-:S03]  /*1a00*/  UMOV UR11, 0x40000040 ;  /* 0x40000040000b7882 */ /* 0x000fc60000000000 */
[----:B------:R-:W-:Y:S02]  /*1a10*/  UMOV UR8, UR12 ;  /* 0x0000000c00087c82 */ /* 0x000fe40008000000 */
[----:B------:R-:W-:Y:S02]  /*1a20*/  UMOV UR10, UR13 ;  /* 0x0000000d000a7c82 */ /* 0x000fe40008000000 */
[----:B------:R-:W-:Y:S01]  /*1a30*/  HGMMA.64x128x16.F32 R24, gdesc[UR8], R24, gsb0 ;  /* 0x01e00000081879f0 */ /* 0x000fe20008000818 */
[----:B------:R-:W-:Y:S02]  /*1a40*/  UIADD3 UR8, UR12, 0x2, URZ ;  /* 0x000000020c087890 */ /* 0x000fe4000fffe03f */
[----:B------:R-:W-:Y:S01]  /*1a50*/  UIADD3 UR10, UR13, 0x2, URZ ;  /* 0x000000020d0a7890 */ /* 0x000fe2000fffe03f */
[----:B------:R-:W-:Y:S01]  /*1a60*/  UMOV UR9, 0x40000040 ;  /* 0x4000004000097882 */ /* 0x000fe20000000000 */
[----:B------:R-:W-:Y:S01]  /*1a70*/  UMOV UR11, 0x40000040 ;  /* 0x40000040000b7882 */ /* 0x000fe20000000000 */
[----:B------:R-:W-:-:S02]  /*1a80*/  WARPGROUP.DEPBAR.LE gsb0, 0x0 ;  /* 0x00008000000079c5 */ /* 0x000fc40000010000 */
        /* <DEDUP_REMOVED lines=46> */
[----:B------:R-:W-:Y:S01]  /*1d70*/  BPT.TRAP 0x1 ;  /* 0x000000040000795c */ /* 0x000fe20000300000 */
.L_x_23:
[----:B------:R-:W-:Y:S01]  /*1d80*/  ULEA UR7, UR6, UR7, 0x3 ;  /* 0x0000000706077291 */ /* 0x000fe2000f8e183f */
[----:B------:R-:W-:-:S03]  /*1d90*/  ISETP.GT.U32.AND P1, PT, R18, 0x1, PT ;  /* 0x000000011200780c */ /* 0x000fc60003f24070 */
[----:B------:R-:W-:-:S04]  /*1da0*/  UIADD3 UR7, UR7, 0x10, URZ ;  /* 0x0000001007077890 */ /* 0x000fc8000fffe03f */
[----:B------:R-:W-:-:S09]  /*1db0*/  UPRMT UR7, URZ, 0x654, UR7 ;  /* 0x000006543f077896 */ /* 0x000fd20008000007 */
[----:B------:R-:W-:Y:S01]  /*1dc0*/  SYNCS.ARRIVE.TRANS64.RED.A1T0 RZ, [UR7], RZ ;  /* 0x000000ffffff79a7 */ /* 0x000fe20008100407 */
[----:B------:R-:W-:Y:S05]  /*1dd0*/  @P1 BRA `(.L_x_24) ;  /* 0x0000000000041947 */ /* 0x000fea0003800000 */
[----:B------:R-:W-:Y:S01]  /*1de0*/  BPT.TRAP 0x1 ;  /* 0x000000040000795c */ /* 0x000fe20000300000 */
.L_x_24:
[----:B------:R-:W-:Y:S01]  /*1df0*/  UIADD3 UR5, UR5, 0x1, URZ ;  /* 0x0000000105057890 */ /* 0x000fe2000fffe03f */
[C---:B------:R-:W-:Y:S01]  /*1e00*/  ISETP.GT.AND P1, PT, R0.reuse, 0x1, PT ;  /* 0x000000010000780c */ /* 0x040fe20003f24270 */
[----:B------:R-:W-:Y:S01]  /*1e10*/  UIADD3 UR6, UR6, 0x1, URZ ;  /* 0x0000000106067890 */ /* 0x000fe2000fffe03f */
[----:B------:R-:W-:Y:S01]  /*1e20*/  VIADD R0, R0, 0xffffffff ;  /* 0xffffffff00007836 */ /* 0x000fe20000000000 */
[----:B------:R-:W-:Y:S02]  /*1e30*/  UISETP.NE.AND UP0, UPT, UR5, 0x2, UPT ;  /* 0x000000020500788c */ /* 0x000fe4000bf05270 */
[----:B------:R-:W-:Y:S02]  /*1e40*/  UISETP.NE.AND UP1, UPT, UR6, 0x2, UPT ;  /* 0x000000020600788c */ /* 0x000fe4000bf25270 */
[----:B------:R-:W-:Y:S02]  /*1e50*/  USEL UR7, URZ, 0x1, UP0 ;  /* 0x000000013f077887 */ /* 0x000fe40008000000 */
[----:B------:R-:W-:-:S02]  /*1e60*/  USEL UR5, UR5, URZ, UP0 ;  /* 0x0000003f05057287 */ /* 0x000fc40008000000 */
[----:B------:R-:W-:Y:S02]  /*1e70*/  USEL UR6, UR6, URZ, UP1 ;  /* 0x0000003f06067287 */ /* 0x000fe40008800000 */
[----:B------:R-:W-:Y:S01]  /*1e80*/  LOP3.LUT R5, R5, UR7, RZ, 0x3c, !PT ;  /* 0x0000000705057c12 */ /* 0x000fe2000f8e3cff */
[----:B------:R-:W-:Y:S09]  /*1e90*/  @P1 BRA `(.L_x_25) ;  /* 0xfffffff800941947 */ /* 0x000ff2000383ffff */
.L_x_18:
[----:B01----:R-:W0:Y:S02]  /*1ea0*/  LDC R0, c[0x0][0x28c] ;  /* 0x0000a300ff007b82 */ /* 0x003e240000000800 */
[----:B0-----:R-:W-:-:S13]  /*1eb0*/  ISETP.GE.AND P1, PT, R0, 0x1, PT ;  /* 0x000000010000780c */ /* 0x001fda0003f26270 */
[----:B------:R-:W-:Y:S05]  /*1ec0*/  @!P1 BRA `(.L_x_26) ;  /* 0x0000000000389947 */ /* 0x000fea0003800000 */
[----:B------:R-:W-:Y:S05]  /*1ed0*/  @!P0 BRA `(.L_x_27) ;  /* 0x0000000000048947 */ /* 0x000fea0003800000 */
[----:B------:R-:W-:Y:S01]  /*1ee0*/  BPT.TRAP 0x1 ;  /* 0x000000040000795c */ /* 0x000fe20000300000 */
.L_x_27:
[----:B------:R-:W0:Y:S01]  /*1ef0*/  S2UR UR6, SR_CgaCtaId ;  /* 0x00000000000679c3 */ /* 0x000e220000008800 */
[----:B------:R-:W-:Y:S01]  /*1f00*/  UIADD3 UR4, UR44, UR42, URZ ;  /* 0x0000002a2c047290 */ /* 0x000fe2000fffe03f */
[----:B------:R-:W-:Y:S01]  /*1f10*/  ISETP.GT.U32.AND P0, PT, R18, 0x1, PT ;  /* 0x000000011200780c */ /* 0x000fe20003f04070 */
[----:B------:R-:W-:Y:S02]  /*1f20*/  UMOV UR5, 0x400 ;  /* 0x0000040000057882 */ /* 0x000fe40000000000 */
[----:B------:R-:W-:-:S04]  /*1f30*/  USHF.L.U32 UR4, UR4, 0x3, URZ ;  /* 0x0000000304047899 */ /* 0x000fc8000800063f */
[----:B------:R-:W-:Y:S02]  /*1f40*/  ULOP3.LUT UR4, UR4, 0x8, URZ, 0xc0, !UPT ;  /* 0x0000000804047892 */ /* 0x000fe4000f8ec03f */
[----:B0-----:R-:W-:-:S04]  /*1f50*/  ULEA UR5, UR6, UR5, 0x18 ;  /* 0x0000000506057291 */ /* 0x001fc8000f8ec03f */
[----:B------:R-:W-:-:S04]  /*1f60*/  UIADD3 UR4, UR5, 0x10, UR4 ;  /* 0x0000001005047890 */ /* 0x000fc8000fffe004 */
[----:B------:R-:W-:-:S09]  /*1f70*/  UPRMT UR4, URZ, 0x654, UR4 ;  /* 0x000006543f047896 */ /* 0x000fd20008000004 */
[----:B------:R-:W-:Y:S01]  /*1f80*/  SYNCS.ARRIVE.TRANS64.RED.A1T0 RZ, [UR4], RZ ;  /* 0x000000ffffff79a7 */ /* 0x000fe20008100404 */
[----:B------:R-:W-:Y:S05]  /*1f90*/  @P0 BRA `(.L_x_26) ;  /* 0x0000000000040947 */ /* 0x000fea0003800000 */
[----:B------:R-:W-:Y:S01]  /*1fa0*/  BPT.TRAP 0x1 ;  /* 0x000000040000795c */ /* 0x000fe20000300000 */
.L_x_26:
[----:B------:R-:W-:Y:S01]  /*1fb0*/  IMAD.SHL.U32 R6, R100, 0x80, RZ ;  /* 0x0000008064067824 */ /* 0x000fe200078e00ff */
[----:B------:R-:W-:Y:S01]  /*1fc0*/  ULDC UR6, c[0x0][0x288] ;  /* 0x0000a20000067ab9 */ /* 0x000fe20000000800 */
[----:B------:R-:W-:Y:S01]  /*1fd0*/  SHF.R.S32.HI R11, RZ, 0x1f, R99 ;  /* 0x0000001fff0b7819 */ /* 0x000fe20000011463 */
[C---:B------:R-:W-:Y:S01]  /*1fe0*/  IMAD.SHL.U32 R10, R101.reuse, 0x80, RZ ;  /* 0x00000080650a7824 */ /* 0x040fe200078e00ff */
[----:B------:R-:W-:Y:S01]  /*1ff0*/  ULDC.64 UR4, c[0x0][0x5d0] ;  /* 0x0001740000047ab9 */ /* 0x000fe20000000a00 */
[C---:B------:R-:W-:Y:S01]  /*2000*/  LOP3.LUT R8, R6.reuse, 0x6, R93, 0xf8, !PT ;  /* 0x0000000606087812 */ /* 0x040fe200078ef85d */
[----:B------:R-:W-:Y:S01]  /*2010*/  IMAD.WIDE R100, R101, 0x80, R22 ;  /* 0x0000008065647825 */ /* 0x000fe200078e0216 */
[----:B------:R-:W-:Y:S01]  /*2020*/  ISETP.GE.AND P0, PT, R6, UR6, PT ;  /* 0x0000000606007c0c */ /* 0x000fe2000bf06270 */
[----:B------:R-:W-:Y:S01]  /*2030*/  ULDC UR6, c[0x0][0x284] ;  /* 0x0000a10000067ab9 */ /* 0x000fe20000000800 */
[----:B------:R-:W-:Y:S01]  /*2040*/  SHF.R.S32.HI R9, RZ, 0x1f, R8 ;  /* 0x0000001fff097819 */ /* 0x000fe20000011408 */
[----:B------:R-:W-:Y:S01]  /*2050*/  IMAD R0, R11, UR4, RZ ;  /* 0x000000040b007c24 */ /* 0x000fe2000f8e02ff */
[----:B------:R-:W-:-:S03]  /*2060*/  ISETP.GE.OR P0, PT, R10, UR6, P0 ;  /* 0x000000060a007c0c */ /* 0x000fc60008706670 */
[C---:B------:R-:W-:Y:S02]  /*2070*/  IMAD R3, R99.reuse, UR5, R0 ;  /* 0x0000000563037c24 */ /* 0x040fe4000f8e0200 */
[----:B------:R-:W-:Y:S01]  /*2080*/  IMAD.WIDE.U32 R4, R99, UR4, R8 ;  /* 0x0000000463047c25 */ /* 0x000fe2000f8e0008 */
[----:B------:R-:W-:-:S03]  /*2090*/  ULDC.64 UR4, c[0x0][0x5c8] ;  /* 0x0001720000047ab9 */ /* 0x000fc60000000a00 */
[----:B------:R-:W-:Y:S02]  /*20a0*/  IMAD R7, R101, UR4, RZ ;  /* 0x0000000465077c24 */ /* 0x000fe4000f8e02ff */
[----:B------:R-:W-:Y:S02]  /*20b0*/  IMAD.IADD R5, R5, 0x1, R3 ;  /* 0x0000000105057824 */ /* 0x000fe400078e0203 */
[C---:B------:R-:W-:Y:S02]  /*20c0*/  IMAD R7, R100.reuse, UR5, R7 ;  /* 0x0000000564077c24 */ /* 0x040fe4000f8e0207 */
[----:B------:R-:W-:-:S04]  /*20d0*/  IMAD.WIDE.U32 R102, R100, UR4, R4 ;  /* 0x0000000464667c25 */ /* 0x000fc8000f8e0004 */
[----:B------:R-:W-:Y:S01]  /*20e0*/  IMAD.MOV.U32 R0, RZ, RZ, -0x1 ;  /* 0xffffffffff007424 */ /* 0x000fe200078e00ff */
[----:B------:R-:W-:Y:S06]  /*20f0*/  @P0 BRA `(.L_x_28) ;  /* 0x00000040001c0947 */ /* 0x000fec0003800000 */
[----:B-----5:R-:W-:Y:S01]  /*2100*/  FSETP.NEU.AND P0, PT, R88, RZ, PT ;  /* 0x000000ff5800720b */ /* 0x020fe20003f0d000 */
[----:B------:R-:W-:Y:S01]  /*2110*/  IMAD.IADD R4, R89, 0x1, -R6 ;  /* 0x0000000159047824 */ /* 0x000fe200078e0a06 */
[----:B------:R-:W-:Y:S01]  /*2120*/  BSSY B0, `(.L_x_28) ;  /* 0x0000404000007945 */ /* 0x000fe20003800000 */
[----:B------:R-:W-:Y:S02]  /*2130*/  IMAD.IADD R3, R97, 0x1, -R10 ;  /* 0x0000000161037824 */ /* 0x000fe400078e0a0a */
[----:B------:R-:W-:Y:S01]  /*2140*/  IMAD.IADD R113, R103, 0x1, R7 ;  /* 0x0000000167717824 */ /* 0x000fe200078e0207 */
[----:B------:R-:W-:-:S04]  /*2150*/  ISETP.GT.AND P2, PT, R4, RZ, PT ;  /* 0x000000ff0400720c */ /* 0x000fc80003f44270 */
[----:B------:R-:W-:-:S03]  /*2160*/  ISETP.GT.AND P1, PT, R3, RZ, P2 ;  /* 0x000000ff0300720c */ /* 0x000fc60001724270 */
[----:B------:R-:W-:Y:S10]  /*2170*/  @!P0 BRA `(.L_x_29) ;  /* 0x0000002c00288947 */ /* 0x000ff40003800000 */
[----:B------:R-:W0:Y:S01]  /*2180*/  LDC.64 R106, c[0x0][0x5b8] ;  /* 0x00016e00ff6a7b82 */ /* 0x000e220000000a00 */
[----:B------:R-:W-:-:S07]  /*2190*/  ULDC.64 UR4, c[0x0][0x5c0] ;  /* 0x0001700000047ab9 */ /* 0x000fce0000000a00 */
[----:B------:R-:W1:Y:S08]  /*21a0*/  LDC.64 R108, c[0x0][0x5b0] ;  /* 0x00016c00ff6c7b82 */ /* 0x000e700000000a00 */
[----:B------:R-:W2:Y:S01]  /*21b0*/  LDC.64 R110, c[0x0][0x5a8] ;  /* 0x00016a00ff6e7b82 */ /* 0x000ea20000000a00 */
[-C--:B0-----:R-:W-:Y:S02]  /*21c0*/  IMAD R6, R11, R106.reuse, RZ ;  /* 0x0000006a0b067224 */ /* 0x081fe400078e02ff */
[----:B------:R-:W-:-:S04]  /*21d0*/  IMAD.WIDE.U32 R104, R99, R106, R8 ;  /* 0x0000006a63687225 */ /* 0x000fc800078e0008 */
[----:B------:R-:W-:Y:S02]  /*21e0*/  IMAD R103, R99, R107, R6 ;  /* 0x0000006b63677224 */ /* 0x000fe400078e0206 */
[-C--:B-1----:R-:W-:Y:S02]  /*21f0*/  IMAD R5, R101, R108.reuse, RZ ;  /* 0x0000006c65057224 */ /* 0x082fe400078e02ff */
[----:B------:R-:W-:Y:S02]  /*2200*/  IMAD.IADD R13, R105, 0x1, R103 ;  /* 0x00000001690d7824 */ /* 0x000fe400078e0267 */
[----:B------:R-:W-:Y:S02]  /*2210*/  IMAD.MOV.U32 R12, RZ, RZ, R104 ;  /* 0x000000ffff0c7224 */ /* 0x000fe400078e0068 */
[C---:B------:R-:W-:Y:S02]  /*2220*/  IMAD R107, R100.reuse, R109, R5 ;  /* 0x0000006d646b7224 */ /* 0x040fe400078e0205 */
[----:B------:R-:W-:-:S04]  /*2230*/  IMAD.WIDE.U32 R6, R100, R108, R12 ;  /* 0x0000006c64067225 */ /* 0x000fc800078e000c */
[----:B------:R-:W-:Y:S01]  /*2240*/  IMAD.IADD R5, R7, 0x1, R107 ;  /* 0x0000000107057824 */ /* 0x000fe200078e026b */
[----:B--2---:R-:W-:-:S04]  /*2250*/  LEA R14, P0, R6, R110, 0x1 ;  /* 0x0000006e060e7211 */ /* 0x004fc800078008ff */
[----:B------:R-:W-:-:S05]  /*2260*/  LEA.HI.X R15, R6, R111, R5, 0x1, P0 ;  /* 0x0000006f060f7211 */ /* 0x000fca00000f0c05 */
[----:B------:R0:W2:Y:S01]  /*2270*/  @P1 LDG.E.LTC128B.U16 R5, desc[UR36][R14.64] ;  /* 0x000000240e051981 */ /* 0x0000a2000c1e1520 */
[----:B------:R-:W-:Y:S01]  /*2280*/  LEA R10, P0, R102, UR4, 0x1 ;  /* 0x00000004660a7c11 */ /* 0x000fe2000f8008ff */
[----:B------:R-:W-:Y:S01]  /*2290*/  IMAD.WIDE.U32 R6, R100, R108, R8 ;  /* 0x0000006c64067225 */ /* 0x000fe200078e0008 */
[----:B------:R-:W-:Y:S03]  /*22a0*/  BSSY B1, `(.L_x_30) ;  /* 0x0000012000017945 */ /* 0x000fe60003800000 */
[----:B------:R-:W-:Y:S02]  /*22b0*/  IMAD.IADD R7, R107, 0x1, R7 ;  /* 0x000000016b077824 */ /* 0x000fe400078e0207 */
[----:B------:R-:W-:Y:S01]  /*22c0*/  IMAD.WIDE.U32 R20, R99, R106, R6 ;  /* 0x0000006a63147225 */ /* 0x000fe200078e0006 */
[----:B0-----:R-:W-:-:S03]  /*22d0*/  SHF.L.U64.HI R15, R108, 0x3, R109 ;  /* 0x000000036c0f7819 */ /* 0x001fc6000001026d */
[----:B------:R-:W-:Y:S01]  /*22e0*/  IMAD.IADD R7, R103, 0x1, R21 ;  /* 0x0000000167077824 */ /* 0x000fe200078e0215 */
[----:B------:R-:W-:Y:S01]  /*22f0*/  LEA R6, P4, R20, R110, 0x1 ;  /* 0x0000006e14067211 */ /* 0x000fe200078808ff */
[----:B------:R-:W-:-:S03]  /*2300*/  IMAD.SHL.U32 R14, R108, 0x8, RZ ;  /* 0x000000086c0e7824 */ /* 0x000fc600078e00ff */
[----:B------:R-:W-:Y:S01]  /*2310*/  LEA.HI.X R7, R20, R111, R7, 0x1, P4 ;  /* 0x0000006f14077211 */ /* 0x000fe200020f0c07 */
[----:B--2---:R-:W-:-:S05]  /*2320*/  HADD2.F32 R11, -RZ, R5.H0_H0 ;  /* 0x20000005ff0b7230 */ /* 0x004fca0000004100 */
[----:B------:R-:W-:-:S04]  /*2330*/  FMUL R11, R11, R88 ;  /* 0x000000580b0b7220 */ /* 0x000fc80000400000 */
[----:B------:R-:W-:Y:S01]  /*2340*/  FFMA R24, R24, R19, R11 ;  /* 0x0000001318187223 */ /* 0x000fe2000000000b */
[----:B------:R-:W-:Y:S02]  /*2350*/  LEA.HI.X R11, R102, UR5, R113, 0x1, P0 ;  /* 0x00000005660b7c11 */ /* 0x000fe400080f0c71 */
[----:B------:R-:W-:Y:S02]  /*2360*/  ISETP.GT.AND P0, PT, R4, 0x1, PT ;  /* 0x000000010400780c */ /* 0x000fe40003f04270 */
[----:B------:R-:W-:Y:S02]  /*2370*/  F2FP.F16.F32.PACK_AB R24, RZ, R24 ;  /* 0x00000018ff18723e */ /* 0x000fe400000000ff */
[----:B------:R-:W-:-:S03]  /*2380*/  ISETP.GT.AND P3, PT, R3, RZ, P0 ;  /* 0x000000ff0300720c */ /* 0x000fc60000764270 */
[----:B------:R0:W-:Y:S10]  /*2390*/  @P1 STG.E.U16 desc[UR36][R10.64], R24 ;  /* 0x000000180a001986 */ /* 0x0001f4000c101524 */
[----:B------:R-:W-:Y:S05]  /*23a0*/  @!P3 BRA `(.L_x_31) ;  /* 0x000000000004b947 */ /* 0x000fea0003800000 */
[----:B------:R1:W5:Y:S02]  /*23b0*/  LDG.E.LTC128B.U16 R5, desc[UR36][R6.64+0x2] ;  /* 0x0000022406057981 */ /* 0x000364000c1e1520 */
.L_x_31:
[----:B------:R-:W-:Y:S05]  /*23c0*/  BSYNC B1 ;  /* 0x0000000000017941 */ /* 0x000fea0003800000 */
.L_x_30:
[----:B-----5:R-:W-:Y:S01]  /*23d0*/  HADD2.F32 R101, -RZ, R5.H0_H0 ;  /* 0x20000005ff657230 */ /* 0x020fe20000004100 */
[----:B------:R-:W-:Y:S01]  /*23e0*/  ISETP.GT.AND P2, PT, R3, 0x8, P2 ;  /* 0x000000080300780c */ /* 0x000fe20001744270 */
[----:B------:R-:W-:Y:S01]  /*23f0*/  IMAD.WIDE.U32 R20, R100, R108, R14 ;  /* 0x0000006c64147225 */ /* 0x000fe200078e000e */
[----:B0-----:R-:W-:-:S03]  /*2400*/  PRMT R24, R5, 0x7610, R24 ;  /* 0x0000761005187816 */ /* 0x001fc60000000018 */
[----:B------:R-:W-:Y:S01]  /*2410*/  FMUL R12, R101, R88 ;  /* 0x00000058650c7220 */ /* 0x000fe20000400000 */
[----:B------:R-:W-:Y:S01]  /*2420*/  IMAD.IADD R107, R107, 0x1, R21 ;  /* 0x000000016b6b7824 */ /* 0x000fe200078e0215 */
[----:B------:R-:W-:Y:S02]  /*2430*/  IADD3 R104, P1, R104, R20, RZ ;  /* 0x0000001468687210 */ /* 0x000fe40007f3e0ff */
[----:B------:R-:W-:-:S03]  /*2440*/  FFMA R12, R25, R19, R12 ;  /* 0x00000013190c7223 */ /* 0x000fc6000000000c */
[----:B------:R-:W-:Y:S01]  /*2450*/  IMAD.X R13, R107, 0x1, R13, P1 ;  /* 0x000000016b0d7824 */ /* 0x000fe200008e060d */
[C---:B------:R-:W-:Y:S02]  /*2460*/  LEA R14, P1, R104.reuse, R110, 0x1 ;  /* 0x0000006e680e7211 */ /* 0x040fe400078208ff */
[----:B------:R-:W-:Y:S02]  /*2470*/  F2FP.F16.F32.PACK_AB R12, RZ, R12 ;  /* 0x0000000cff0c723e */ /* 0x000fe400000000ff */
[----:B------:R-:W-:Y:S02]  /*2480*/  LEA.HI.X R15, R104, R111, R13, 0x1, P1 ;  /* 0x0000006f680f7211 */ /* 0x000fe400008f0c0d */
[----:B------:R-:W-:-:S05]  /*2490*/  PRMT R21, R12, 0x7610, R21 ;  /* 0x000076100c157816 */ /* 0x000fca0000000015 */
[----:B------:R0:W-:Y:S04]  /*24a0*/  @P3 STG.E.U16 desc[UR36][R10.64+0x2], R21 ;  /* 0x000002150a003986 */ /* 0x0001e8000c101524 */
[----:B------:R-:W2:Y:S01]  /*24b0*/  @P2 LDG.E.LTC128B.U16 R24, desc[UR36][R14.64] ;  /* 0x000000240e182981 */ /* 0x000ea2000c1e1520 */
[----:B------:R-:W-:Y:S01]  /*24c0*/  IADD3 R20, P1, R8, R20, RZ ;  /* 0x0000001408147210 */ /* 0x000fe20007f3e0ff */
[----:B------:R-:W-:Y:S01]  /*24d0*/  BSSY B1, `(.L_x_32) ;  /* 0x0000011000017945 */ /* 0x000fe20003800000 */
[C---:B------:R-:W-:Y:S02]  /*24e0*/  SHF.L.U64.HI R13, R92.reuse, 0x1, R91 ;  /* 0x000000015c0d7819 */ /* 0x040fe4000001025b */
[----:B------:R-:W-:Y:S01]  /*24f0*/  ISETP.GT.AND P0, PT, R3, 0x8, P0 ;  /* 0x000000080300780c */ /* 0x000fe20000704270 */
[----:B0-----:R-:W-:Y:S01]  /*2500*/  IMAD.X R21, R9, 0x1, R107, P1 ;  /* 0x0000000109157824 */ /* 0x001fe200008e066b */
[----:B------:R-:W-:Y:S01]  /*2510*/  LEA R12, P1, R92, R10, 0x1 ;  /* 0x0000000a5c0c7211 */ /* 0x000fe200078208ff */
[----:B------:R-:W-:-:S04]  /*2520*/  IMAD.WIDE.U32 R20, R99, R106, R20 ;  /* 0x0000006a63147225 */ /* 0x000fc800078e0014 */
[----:B------:R-:W-:Y:S01]  /*2530*/  IMAD.X R13, R13, 0x1, R11, P1 ;  /* 0x000000010d0d7824 */ /* 0x000fe200008e060b */
[----:B------:R-:W-:Y:S01]  /*2540*/  LEA R8, P3, R20, R110, 0x1 ;  /* 0x0000006e14087211 */ /* 0x000fe200078608ff */
[----:B------:R-:W-:-:S05]  /*2550*/  IMAD.IADD R9, R103, 0x1, R21 ;  /* 0x0000000167097824 */ /* 0x000fca00078e0215 */
[----:B------:R-:W-:Y:S01]  /*2560*/  LEA.HI.X R9, R20, R111, R9, 0x1, P3 ;  /* 0x0000006f14097211 */ /* 0x000fe200018f0c09 */
[----:B--2---:R-:W-:-:S05]  /*2570*/  HADD2.F32 R5, -RZ, R24.H0_H0 ;  /* 0x20000018ff057230 */ /* 0x004fca0000004100 */
[----:B------:R-:W-:-:S04]  /*2580*/  FMUL R5, R5, R88 ;  /* 0x0000005805057220 */ /* 0x000fc80000400000 */
[----:B------:R-:W-:-:S05]  /*2590*/  FFMA R5, R26, R19, R5 ;  /* 0x000000131a057223 */ /* 0x000fca0000000005 */
[----:B------:R-:W-:-:S05]  /*25a0*/  F2FP.F16.F32.PACK_AB R5, RZ, R5 ;  /* 0x00000005ff05723e */ /* 0x000fca00000000ff */
[----:B------:R0:W-:Y:S01]  /*25b0*/  @P2 STG.E.U16 desc[UR36][R12.64], R5 ;  /* 0x000000050c002986 */ /* 0x0001e2000c101524 */
[----:B------:R-:W-:Y:S05]  /*25c0*/  @!P0 BRA `(.L_x_33) ;  /* 0x0000000000048947 */ /* 0x000fea0003800000 */
[----:B------:R2:W5:Y:S02]  /*25d0*/  LDG.E.LTC128B.U16 R24, desc[UR36][R8.64+0x2] ;  /* 0x0000022408187981 */ /* 0x000564000c1e1520 */
.L_x_33:
[----:B------:R-:W-:Y:S05]  /*25e0*/  BSYNC B1 ;  /* 0x0000000000017941 */ /* 0x000fea0003800000 */
.L_x_32:
[----:B0----5:R-:W-:Y:S01]  /*25f0*/  HADD2.F32 R5, -RZ, R24.H0_H0 ;  /* 0x20000018ff057230 */ /* 0x021fe20000004100 */
[----:B------:R-:W-:Y:S01]  /*2600*/  ISETP.GT.AND P1, PT, R4, 0x8, PT ;  /* 0x000000080400780c */ /* 0x000fe20003f24270 */
[----:B------:R-:W-:Y:S03]  /*2610*/  BSSY B1, `(.L_x_34) ;  /* 0x0000008000017945 */ /* 0x000fe60003800000 */
[----:B------:R-:W-:Y:S01]  /*2620*/  FMUL R14, R5, R88 ;  /* 0x00000058050e7220 */ /* 0x000fe20000400000 */
[----:B------:R-:W-:-:S03]  /*2630*/  ISETP.GT.AND P2, PT, R3, RZ, P1 ;  /* 0x000000ff0300720c */ /* 0x000fc60000f44270 */
[----:B------:R-:W-:-:S05]  /*2640*/  FFMA R14, R27, R19, R14 ;  /* 0x000000131b0e7223 */ /* 0x000fca000000000e */
[----:B------:R-:W-:-:S05]  /*2650*/  F2FP.F16.F32.PACK_AB R14, RZ, R14 ;  /* 0x0000000eff0e723e */ /* 0x000fca00000000ff */
[----:B------:R0:W-:Y:S01]  /*2660*/  @P0 STG.E.U16 desc[UR36][R12.64+0x2], R14 ;  /* 0x0000020e0c000986 */ /* 0x0001e2000c101524 */
[----:B------:R-:W-:Y:S05]  /*2670*/  @!P2 BRA `(.L_x_35) ;  /* 0x000000000004a947 */ /* 0x000fea0003800000 */
[----:B------:R3:W5:Y:S02]  /*2680*/  LDG.E.LTC128B.U16 R24, desc[UR36][R6.64+0x10] ;  /* 0x0000102406187981 */ /* 0x000764000c1e1520 */
.L_x_35:
[----:B------:R-:W-:Y:S05]  /*2690*/  BSYNC B1 ;  /* 0x0000000000017941 */ /* 0x000fea0003800000 */
.L_x_34:
[----:B-----5:R-:W-:Y:S01]  /*26a0*/  HADD2.F32 R5, -RZ, R24.H0_H0 ;  /* 0x20000018ff057230 */ /* 0x020fe20000004100 */
        /* <DEDUP_REMOVED lines=9> */
.L_x_37:
[----:B------:R-:W-:Y:S05]  /*2740*/  BSYNC B1 ;  /* 0x0000000000017941 */ /* 0x000fea0003800000 */
.L_x_36:
[----:B----45:R-:W-:Y:S01]  /*2750*/  HADD2.F32 R5, -RZ, R24.H0_H0 ;  /* 0x20000018ff057230 */ /* 0x030fe20000004100 */
[----:B------:R-:W-:Y:S01]  /*2760*/  ISETP.GT.AND P1, PT, R3, 0x8, P1 ;  /* 0x000000080300780c */ /* 0x000fe20000f24270 */
[----:B------:R-:W-:Y:S03]  /*2770*/  BSSY B1, `(.L_x_38) ;  /* 0x0000007000017945 */ /* 0x000fe60003800000 */
[----:B0-----:R-:W-:-:S04]  /*2780*/  FMUL R14, R5, R88 ;  /* 0x00000058050e7220 */ /* 0x001fc80000400000 */
[----:B------:R-:W-:-:S05]  /*2790*/  FFMA R14, R29, R19, R14 ;  /* 0x000000131d0e7223 */ /* 0x000fca000000000e */
[----:B------:R-:W-:-:S05]  /*27a0*/  F2FP.F16.F32.PACK_AB R14, RZ, R14 ;  /* 0x0000000eff0e723e */ /* 0x000fca00000000ff */
[----:B------:R0:W-:Y:S01]  /*27b0*/  @P3 STG.E.U16 desc[UR36][R10.64+0x12], R14 ;  /* 0x0000120e0a003986 */ /* 0x0001e2000c101524 */
[----:B------:R-:W-:Y:S05]  /*27c0*/  @!P1 BRA `(.L_x_39) ;  /* 0x0000000000049947 */ /* 0x000fea0003800000 */
[----:B------:R4:W5:Y:S02]  /*27d0*/  LDG.E.LTC128B.U16 R24, desc[UR36][R8.64+0x10] ;  /* 0x0000102408187981 */ /* 0x000964000c1e1520 */
.L_x_39:
[----:B------:R-:W-:Y:S05]  /*27e0*/  BSYNC B1 ;  /* 0x0000000000017941 */ /* 0x000fea0003800000 */
.L_x_38:
[----:B-----5:R-:W-:Y:S01]  /*27f0*/  HADD2.F32 R5, -RZ, R24.H0_H0 ;  /* 0x20000018ff057230 */ /* 0x020fe20000004100 */
[----:B------:R-:W-:Y:S01]  /*2800*/  ISETP.GT.AND P0, PT, R3, 0x8, P0 ;  /* 0x000000080300780c */ /* 0x000fe20000704270 */
[----:B------:R-:W-:Y:S03]  /*2810*/  BSSY B1, `(.L_x_40) ;  /* 0x0000007000017945 */ /* 0x000fe60003800000 */
[----:B------:R-:W-:-:S04]  /*2820*/  FMUL R5, R5, R88 ;  /* 0x0000005805057220 */ /* 0x000fc80000400000 */
[----:B------:R-:W-:-:S05]  /*2830*/  FFMA R5, R30, R19, R5 ;  /* 0x000000131e057223 */ /* 0x000fca0000000005 */
[----:B------:R-:W-:-:S05]  /*2840*/  F2FP.F16.F32.PACK_AB R5, RZ, R5 ;  /* 0x00000005ff05723e */ /* 0x000fca00000000ff */
[----:B------:R0:W-:Y:S01]  /*2850*/  @P1 STG.E.U16 desc[UR36][R12.64+0x10], R5 ;  /* 0x000010050c001986 */ /* 0x0001e2000c101524 */
[----:B------:R-:W-:Y:S05]  /*2860*/  @!P0 BRA `(.L_x_41) ;  /* 0x0000000000048947 */ /* 0x000fea0003800000 */
[----:B------:R0:W5:Y:S02]  /*2870*/  LDG.E.LTC128B.U16 R24, desc[UR36][R8.64+0x12] ;  /* 0x0000122408187981 */ /* 0x000164000c1e1520 */
.L_x_41:
[----:B------:R-:W-:Y:S05]  /*2880*/  BSYNC B1 ;  /* 0x0000000000017941 */ /* 0x000fea0003800000 */
.L_x_40:
        /* <DEDUP_REMOVED lines=10> */
.L_x_43:
[----:B------:R-:W-:Y:S05]  /*2930*/  BSYNC B1 ;  /* 0x0000000000017941 */ /* 0x000fea0003800000 */
.L_x_42:
        /* <DEDUP_REMOVED lines=10> */
.L_x_45:
[----:B------:R-:W-:Y:S05]  /*29e0*/  BSYNC B1 ;  /* 0x0000000000017941 */ /* 0x000fea0003800000 */
.L_x_44:
[----:B0----5:R-:W-:Y:S01]  /*29f0*/  HADD2.F32 R5, -RZ, R24.H0_H0 ;  /* 0x20000018ff057230 */ /* 0x021fe20000004100 */
        /* <DEDUP_REMOVED lines=8> */
.L_x_47:
[----:B------:R-:W-:Y:S05]  /*2a80*/  BSYNC B1 ;  /* 0x0000000000017941 */ /* 0x000fea0003800000 */
.L_x_46:
        /* <DEDUP_REMOVED lines=9> */
.L_x_49:
[----:B------:R-:W-:Y:S05]  /*2b20*/  BSYNC B1 ;  /* 0x0000000000017941 */ /* 0x000fea0003800000 */
.L_x_48:
        /* <DEDUP_REMOVED lines=10> */
.L_x_51:
[----:B------:R-:W-:Y:S05]  /*2bd0*/  BSYNC B1 ;  /* 0x0000000000017941 */ /* 0x000fea0003800000 */
.L_x_50:
        /* <DEDUP_REMOVED lines=10> */
.L_x_53:
[----:B------:R-:W-:Y:S05]  /*2c80*/  BSYNC B1 ;  /* 0x0000000000017941 */ /* 0x000fea0003800000 */
.L_x_52:
        /* <DEDUP_REMOVED lines=9> */
.L_x_55:
[----:B------:R-:W-:Y:S05]  /*2d20*/  BSYNC B1 ;  /* 0x0000000000017941 */ /* 0x000fea0003800000 */
.L_x_54:
        /* <DEDUP_REMOVED lines=9> */
.L_x_57:
[----:B------:R-:W-:Y:S05]  /*2dc0*/  BSYNC B1 ;  /* 0x0000000000017941 */ /* 0x000fea0003800000 */
.L_x_56:
        /* <DEDUP_REMOVED lines=10> */
.L_x_59:
[----:B------:R-:W-:Y:S05]  /*2e70*/  BSYNC B1 ;  /* 0x0000000000017941 */ /* 0x000fea0003800000 */
.L_x_58:
        /* <DEDUP_REMOVED lines=10> */
.L_x_61:
[----:B------:R-:W-:Y:S05]  /*2f20*/  BSYNC B1 ;  /* 0x0000000000017941 */ /* 0x000fea0003800000 */
.L_x_60:
        /* <DEDUP_REMOVED lines=9> */
.L_x_63:
[----:B------:R-:W-:Y:S05]  /*2fc0*/  BSYNC B1 ;  /* 0x0000000000017941 */ /* 0x000fea0003800000 */
.L_x_62:
        /* <DEDUP_REMOVED lines=9> */
.L_x_65:
[----:B------:R-:W-:Y:S05]  /*3060*/  BSYNC B1 ;  /* 0x0000000000017941 */ /* 0x000fea0003800000 */
.L_x_64:
        /* <DEDUP_REMOVED lines=10> */
.L_x_67:
[----:B------:R-:W-:Y:S05]  /*3110*/  BSYNC B1 ;  /* 0x0000000000017941 */ /* 0x000fea0003800000 */
.L_x_66:
        /* <DEDUP_REMOVED lines=10> */
.L_x_69:
[----:B------:R-:W-:Y:S05]  /*31c0*/  BSYNC B1 ;  /* 0x0000000000017941 */ /* 0x000fea0003800000 */
.L_x_68:
        /* <DEDUP_REMOVED lines=9> */
.L_x_71:
[----:B------:R-:W-:Y:S05]  /*3260*/  BSYNC B1 ;  /* 0x0000000000017941 */ /* 0x000fea0003800000 */
.L_x_70:
        /* <DEDUP_REMOVED lines=9> */
.L_x_73:
[----:B------:R-:W-:Y:S05]  /*3300*/  BSYNC B1 ;  /* 0x0000000000017941 */ /* 0x000fea0003800000 */
.L_x_72:
        /* <DEDUP_REMOVED lines=10> */
.L_x_75:
[----:B------:R-:W-:Y:S05]  /*33b0*/  BSYNC B1 ;  /* 0x0000000000017941 */ /* 0x000fea0003800000 */
.L_x_74:
        /* <DEDUP_REMOVED lines=10> */
.L_x_77:
[----:B------:R-:W-:Y:S05]  /*3460*/  BSYNC B1 ;  /* 0x0000000000017941 */ /* 0x000fea0003800000 */
.L_x_76:
        /* <DEDUP_REMOVED lines=9> */
.L_x_79:
[----:B------:R-:W-:Y:S05]  /*3500*/  BSYNC B1 ;  /* 0x0000000000017941 */ /* 0x000fea0003800000 */
.L_x_78:
        /* <DEDUP_REMOVED lines=9> */
.L_x_81:
[----:B------:R-:W-:Y:S05]  /*35a0*/  BSYNC B1 ;  /* 0x0000000000017941 */ /* 0x000fea0003800000 */
.L_x_80:
        /* <DEDUP_REMOVED lines=10> */
.L_x_83:
[----:B------:R-:W-:Y:S05]  /*3650*/  BSYNC B1 ;  /* 0x0000000000017941 */ /* 0x000fea0003800000 */
.L_x_82:
        /* <DEDUP_REMOVED lines=10> */
.L_x_85:
[----:B------:R-:W-:Y:S05]  /*3700*/  BSYNC B1 ;  /* 0x0000000000017941 */ /* 0x000fea0003800000 */
.L_x_84:
        /* <DEDUP_REMOVED lines=9> */
.L_x_87:
[----:B------:R-:W-:Y:S05]  /*37a0*/  BSYNC B1 ;  /* 0x0000000000017941 */ /* 0x000fea0003800000 */
.L_x_86:
        /* <DEDUP_REMOVED lines=9> */
.L_x_89:
[----:B------:R-:W-:Y:S05]  /*3840*/  BSYNC B1 ;  /* 0x0000000000017941 */ /* 0x000fea0003800000 */
.L_x_88:
        /* <DEDUP_REMOVED lines=10> */
.L_x_91:
[----:B------:R-:W-:Y:S05]  /*38f0*/  BSYNC B1 ;  /* 0x0000000000017941 */ /* 0x000fea0003800000 */
.L_x_90:
        /* <DEDUP_REMOVED lines=10> */
.L_x_93:
[----:B------:R-:W-:Y:S05]  /*39a0*/  BSYNC B1 ;  /* 0x0000000000017941 */ /* 0x000fea0003800000 */
.L_x_92:
        /* <DEDUP_REMOVED lines=9> */
.L_x_95:
[----:B------:R-:W-:Y:S05]  /*3a40*/  BSYNC B1 ;  /* 0x0000000000017941 */ /* 0x000fea0003800000 */
.L_x_94:
        /* <DEDUP_REMOVED lines=9> */
.L_x_97:
[----:B------:R-:W-:Y:S05]  /*3ae0*/  BSYNC B1 ;  /* 0x0000000000017941 */ /* 0x000fea0003800000 */
.L_x_96:
        /* <DEDUP_REMOVED lines=10> */
.L_x_99:
[----:B------:R-:W-:Y:S05]  /*3b90*/  BSYNC B1 ;  /* 0x0000000000017941 */ /* 0x000fea0003800000 */
.L_x_98:
        /* <DEDUP_REMOVED lines=10> */
.L_x_101:
[----:B------:R-:W-:Y:S05]  /*3c40*/  BSYNC B1 ;  /* 0x0000000000017941 */ /* 0x000fea0003800000 */
.L_x_100:
        /* <DEDUP_REMOVED lines=9> */
.L_x_103:
[----:B------:R-:W-:Y:S05]  /*3ce0*/  BSYNC B1 ;  /* 0x0000000000017941 */ /* 0x000fea0003800000 */
.L_x_102:
        /* <DEDUP_REMOVED lines=9> */
.L_x_105:
[----:B------:R-:W-:Y:S05]  /*3d80*/  BSYNC B1 ;  /* 0x0000000000017941 */ /* 0x000fea0003800000 */
.L_x_104:
        /* <DEDUP_REMOVED lines=10> */
.L_x_107:
[----:B------:R-:W-:Y:S05]  /*3e30*/  BSYNC B1 ;  /* 0x0000000000017941 */ /* 0x000fea0003800000 */
.L_x_106:
        /* <DEDUP_REMOVED lines=10> */
.L_x_109:
[----:B------:R-:W-:Y:S05]  /*3ee0*/  BSYNC B1 ;  /* 0x0000000000017941 */ /* 0x000fea0003800000 */
.L_x_108:
        /* <DEDUP_REMOVED lines=9> */
.L_x_111:
[----:B------:R-:W-:Y:S05]  /*3f80*/  BSYNC B1 ;  /* 0x0000000000017941 */ /* 0x000fea0003800000 */
.L_x_110:
        /* <DEDUP_REMOVED lines=9> */
.L_x_113:
[----:B------:R-:W-:Y:S05]  /*4020*/  BSYNC B1 ;  /* 0x0000000000017941 */ /* 0x000fea0003800000 */
.L_x_112:
        /* <DEDUP_REMOVED lines=10> */
.L_x_115:
[----:B------:R-:W-:Y:S05]  /*40d0*/  BSYNC B1 ;  /* 0x0000000000017941 */ /* 0x000fea0003800000 */
.L_x_114:
        /* <DEDUP_REMOVED lines=10> */
.L_x_117:
[----:B------:R-:W-:Y:S05]  /*4180*/  BSYNC B1 ;  /* 0x0000000000017941 */ /* 0x000fea0003800000 */
.L_x_116:
        /* <DEDUP_REMOVED lines=9> */
.L_x_119:
[----:B------:R-:W-:Y:S05]  /*4220*/  BSYNC B1 ;  /* 0x0000000000017941 */ /* 0x000fea0003800000 */
.L_x_118:
        /* <DEDUP_REMOVED lines=9> */
.L_x_121:
[----:B------:R-:W-:Y:S05]  /*42c0*/  BSYNC B1 ;  /* 0x0000000000017941 */ /* 0x000fea0003800000 */
.L_x_120:
        /* <DEDUP_REMOVED lines=10> */
.L_x_123:
[----:B------:R-:W-:Y:S05]  /*4370*/  BSYNC B1 ;  /* 0x0000000000017941 */ /* 0x000fea0003800000 */
.L_x_122:
        /* <DEDUP_REMOVED lines=10> */
.L_x_125:
[----:B------:R-:W-:Y:S05]  /*4420*/  BSYNC B1 ;  /* 0x0000000000017941 */ /* 0x000fea0003800000 */
.L_x_124:
        /* <DEDUP_REMOVED lines=9> */
.L_x_127:
[----:B------:R-:W-:Y:S05]  /*44c0*/  BSYNC B1 ;  /* 0x0000000000017941 */ /* 0x000fea0003800000 */
.L_x_126:
        /* <DEDUP_REMOVED lines=9> */
.L_x_129:
[----:B------:R-:W-:Y:S05]  /*4560*/  BSYNC B1 ;  /* 0x0000000000017941 */ /* 0x000fea0003800000 */
.L_x_128:
        /* <DEDUP_REMOVED lines=10> */
.L_x_131:
[----:B------:R-:W-:Y:S05]  /*4610*/  BSYNC B1 ;  /* 0x0000000000017941 */ /* 0x000fea0003800000 */
.L_x_130:
        /* <DEDUP_REMOVED lines=10> */
.L_x_133:
[----:B------:R-:W-:Y:S05]  /*46c0*/  BSYNC B1 ;  /* 0x0000000000017941 */ /* 0x000fea0003800000 */
.L_x_132:
        /* <DEDUP_REMOVED lines=9> */
.L_x_135:
[----:B------:R-:W-:Y:S05]  /*4760*/  BSYNC B1 ;  /* 0x0000000000017941 */ /* 0x000fea0003800000 */
.L_x_134:
        /* <DEDUP_REMOVED lines=9> */
.L_x_137:
[----:B------:R-:W-:Y:S05]  /*4800*/  BSYNC B1 ;  /* 0x0000000000017941 */ /* 0x000fea0003800000 */
.L_x_136:
        /* <DEDUP_REMOVED lines=10> */
.L_x_139:
[----:B------:R-:W-:Y:S05]  /*48b0*/  BSYNC B1 ;  /* 0x0000000000017941 */ /* 0x000fea0003800000 */
.L_x_138:
        /* <DEDUP_REMOVED lines=10> */
.L_x_141:
[----:B------:R-:W-:Y:S05]  /*4960*/  BSYNC B1 ;  /* 0x0000000000017941 */ /* 0x000fea0003800000 */
.L_x_140:
        /* <DEDUP_REMOVED lines=9> */
.L_x_143:
[----:B------:R-:W-:Y:S05]  /*4a00*/  BSYNC B1 ;  /* 0x0000000000017941 */ /* 0x000fea0003800000 */
.L_x_142:
        /* <DEDUP_REMOVED lines=9> */
.L_x_145:
[----:B------:R-:W-:Y:S05]  /*4aa0*/  BSYNC B1 ;  /* 0x0000000000017941 */ /* 0x000fea0003800000 */
.L_x_144:
        /* <DEDUP_REMOVED lines=10> */
.L_x_147:
[----:B------:R-:W-:Y:S05]  /*4b50*/  BSYNC B1 ;  /* 0x0000000000017941 */ /* 0x000fea0003800000 */
.L_x_146:
[----:B-----5:R-:W-:Y:S01]  /*4b60*/  HADD2.F32 R5, -RZ, R24.H0_H0 ;  /* 0x20000018ff057230 */ /* 0x020fe20000004100 */
[----:B------:R-:W-:Y:S01]  /*4b70*/  ISETP.GT.AND P0, PT, R4, 0x79, PT ;  /* 0x000000790400780c */ /* 0x000fe20003f04270 */
[----:B------:R-:W-:Y:S01]  /*4b80*/  @P2 IMAD.MOV.U32 R4, RZ, RZ, R10 ;  /* 0x000000ffff042224 */ /* 0x000fe200078e000a */
[----:B------:R-:W-:Y:S02]  /*4b90*/  BSSY B1, `(.L_x_148) ;  /* 0x000000a000017945 */ /* 0x000fe40003800000 */
[----:B------:R-:W-:Y:S01]  /*4ba0*/  FMUL R5, R5, R88 ;  /* 0x0000005805057220 */ /* 0x000fe20000400000 */
[----:B------:R-:W-:-:S03]  /*4bb0*/  ISETP.GT.AND P3, PT, R3, RZ, P0 ;  /* 0x000000ff0300720c */ /* 0x000fc60000764270 */
[----:B------:R-:W-:-:S05]  /*4bc0*/  FFMA R5, R84, R19, R5 ;  /* 0x0000001354057223 */ /* 0x000fca0000000005 */
[----:B------:R-:W-:-:S04]  /*4bd0*/  F2FP.F16.F32.PACK_AB R5, RZ, R5 ;  /* 0x00000005ff05723e */ /* 0x000fc800000000ff */
[----:B0-----:R-:W-:Y:S01]  /*4be0*/  PRMT R14, R5, 0x7610, R14 ;  /* 0x00007610050e7816 */ /* 0x001fe2000000000e */
[----:B------:R-:W-:-:S05]  /*4bf0*/  @P2 IMAD.MOV.U32 R5, RZ, RZ, R11 ;  /* 0x000000ffff052224 */ /* 0x000fca00078e000b */
[----:B------:R0:W-:Y:S01]  /*4c00*/  @P2 STG.E.U16 desc[UR36][R4.64+0xf0], R14 ;  /* 0x0000f00e04002986 */ /* 0x0001e2000c101524 */
[----:B------:R-:W-:Y:S05]  /*4c10*/  @!P3 BRA `(.L_x_149) ;  /* 0x000000000004b947 */ /* 0x000fea0003800000 */
[----:B------:R0:W5:Y:S02]  /*4c20*/  LDG.E.LTC128B.U16 R24, desc[UR36][R6.64+0xf2] ;  /* 0x0000f22406187981 */ /* 0x000164000c1e1520 */
.L_x_149:
[----:B------:R-:W-:Y:S05]  /*4c30*/  BSYNC B1 ;  /* 0x0000000000017941 */ /* 0x000fea0003800000 */
.L_x_148:
        /* <DEDUP_REMOVED lines=9> */
.L_x_151:
[----:B------:R-:W-:Y:S05]  /*4cd0*/  BSYNC B1 ;  /* 0x0000000000017941 */ /* 0x000fea0003800000 */
.L_x_150:
[----:B-----5:R-:W-:Y:S01]  /*4ce0*/  HADD2.F32 R5, -RZ, R24.H0_H0 ;  /* 0x20000018ff057230 */ /* 0x020fe20000004100 */
[----:B------:R-:W-:Y:S01]  /*4cf0*/  ISETP.GT.AND P0, PT, R3, 0x8, P0 ;  /* 0x000000080300780c */ /* 0x000fe20000704270 */
[----:B0-----:R-:W-:Y:S01]  /*4d00*/  @P1 IMAD.MOV.U32 R4, RZ, RZ, R12 ;  /* 0x000000ffff041224 */ /* 0x001fe200078e000c */
[----:B------:R-:W-:Y:S02]  /*4d10*/  BSSY B1, `(.L_x_152) ;  /* 0x0000009000017945 */ /* 0x000fe40003800000 */
[----:B------:R-:W-:-:S04]  /*4d20*/  FMUL R5, R5, R88 ;  /* 0x0000005805057220 */ /* 0x000fc80000400000 */
[----:B------:R-:W-:-:S05]  /*4d30*/  FFMA R5, R86, R19, R5 ;  /* 0x0000001356057223 */ /* 0x000fca0000000005 */
[----:B------:R-:W-:-:S04]  /*4d40*/  F2FP.F16.F32.PACK_AB R5, RZ, R5 ;  /* 0x00000005ff05723e */ /* 0x000fc800000000ff */
[----:B-1-3--:R-:W-:Y:S01]  /*4d50*/  PRMT R6, R5, 0x7610, R6 ;  /* 0x0000761005067816 */ /* 0x00afe20000000006 */
[----:B------:R-:W-:-:S05]  /*4d60*/  @P1 IMAD.MOV.U32 R5, RZ, RZ, R13 ;  /* 0x000000ffff051224 */ /* 0x000fca00078e000d */
[----:B------:R0:W-:Y:S01]  /*4d70*/  @P1 STG.E.U16 desc[UR36][R4.64+0xf0], R6 ;  /* 0x0000f00604001986 */ /* 0x0001e2000c101524 */
[----:B------:R-:W-:Y:S05]  /*4d80*/  @!P0 BRA `(.L_x_153) ;  /* 0x0000000000048947 */ /* 0x000fea0003800000 */
[----:B------:R1:W5:Y:S02]  /*4d90*/  LDG.E.LTC128B.U16 R24, desc[UR36][R8.64+0xf2] ;  /* 0x0000f22408187981 */ /* 0x000364000c1e1520 */
.L_x_153:
[----:B------:R-:W-:Y:S05]  /*4da0*/  BSYNC B1 ;  /* 0x0000000000017941 */ /* 0x000fea0003800000 */
.L_x_152:
[----:B------:R-:W-:Y:S05]  /*4db0*/  @!P0 BRA `(.L_x_154) ;  /* 0x0000001000e88947 */ /* 0x000fea0003800000 */
[----:B-----5:R-:W-:-:S05]  /*4dc0*/  HADD2.F32 R3, -RZ, R24.H0_H0 ;  /* 0x20000018ff037230 */ /* 0x020fca0000004100 */
[----:B0-----:R-:W-:-:S04]  /*4dd0*/  FMUL R4, R3, R88 ;  /* 0x0000005803047220 */ /* 0x001fc80000400000 */
[----:B------:R-:W-:-:S05]  /*4de0*/  FFMA R4, R87, R19, R4 ;  /* 0x0000001357047223 */ /* 0x000fca0000000004 */
[----:B------:R-:W-:-:S05]  /*4df0*/  F2FP.F16.F32.PACK_AB R4, RZ, R4 ;  /* 0x00000004ff04723e */ /* 0x000fca00000000ff */
[----:B------:R3:W-:Y:S01]  /*4e00*/  STG.E.U16 desc[UR36][R12.64+0xf2], R4 ;  /* 0x0000f2040c007986 */ /* 0x0007e2000c101524 */
[----:B------:R-:W-:Y:S05]  /*4e10*/  BRA `(.L_x_154) ;  /* 0x0000001000d07947 */ /* 0x000fea0003800000 */
.L_x_29:
[----:B------:R-:W-:Y:S01]  /*4e20*/  ISETP.GT.AND P3, PT, R4, 0x1, PT ;  /* 0x000000010400780c */ /* 0x000fe20003f64270 */
[----:B------:R-:W-:Y:S01]  /*4e30*/  ULDC.64 UR4, c[0x0][0x5c0] ;  /* 0x0001700000047ab9 */ /* 0x000fe20000000a00 */
[-C--:B------:R-:W-:Y:S01]  /*4e40*/  FMUL R24, R24, R19.reuse ;  /* 0x0000001318187220 */ /* 0x080fe20000400000 */
[----:B------:R-:W-:Y:S01]  /*4e50*/  LEA R6, P4, R102, UR4, 0x1 ;  /* 0x0000000466067c11 */ /* 0x000fe2000f8808ff */
[-C--:B------:R-:W-:Y:S01]  /*4e60*/  FMUL R25, R25, R19.reuse ;  /* 0x0000001319197220 */ /* 0x080fe20000400000 */
[----:B------:R-:W-:Y:S01]  /*4e70*/  ISETP.GT.AND P0, PT, R3, RZ, P3 ;  /* 0x000000ff0300720c */ /* 0x000fe20001f04270 */
[-C--:B------:R-:W-:Y:S01]  /*4e80*/  FMUL R26, R26, R19.reuse ;  /* 0x000000131a1a7220 */ /* 0x080fe20000400000 */
[----:B------:R-:W-:Y:S01]  /*4e90*/  F2FP.F16.F32.PACK_AB R24, RZ, R24 ;  /* 0x00000018ff18723e */ /* 0x000fe200000000ff */
[-C--:B------:R-:W-:Y:S01]  /*4ea0*/  FMUL R27, R27, R19.reuse ;  /* 0x000000131b1b7220 */ /* 0x080fe20000400000 */
[----:B------:R-:W-:Y:S01]  /*4eb0*/  LEA.HI.X R7, R102, UR5, R113, 0x1, P4 ;  /* 0x0000000566077c11 */ /* 0x000fe2000a0f0c71 */
[----:B------:R-:W-:Y:S01]  /*4ec0*/  FMUL R28, R28, R19 ;  /* 0x000000131c1c7220 */ /* 0x000fe20000400000 */
[----:B------:R-:W-:Y:S01]  /*4ed0*/  F2FP.F16.F32.PACK_AB R25, RZ, R25 ;  /* 0x00000019ff19723e */ /* 0x000fe200000000ff */
[-C--:B------:R-:W-:Y:S01]  /*4ee0*/  FMUL R29, R29, R19.reuse ;  /* 0x000000131d1d7220 */ /* 0x080fe20000400000 */
[----:B------:R-:W-:Y:S01]  /*4ef0*/  ISETP.GT.AND P2, PT, R3, 0x8, P2 ;  /* 0x000000080300780c */ /* 0x000fe20001744270 */
[----:B------:R-:W-:Y:S01]  /*4f00*/  @P1 STG.E.U16 desc[UR36][R6.64], R24 ;  /* 0x0000001806001986 */ /* 0x000fe2000c101524 */
[----:B------:R-:W-:Y:S01]  /*4f10*/  ISETP.GT.AND P1, PT, R4, 0x8, PT ;  /* 0x000000080400780c */ /* 0x000fe20003f24270 */
[-C--:B------:R-:W-:Y:S01]  /*4f20*/  FMUL R30, R30, R19.reuse ;  /* 0x000000131e1e7220 */ /* 0x080fe20000400000 */
[C---:B------:R-:W-:Y:S01]  /*4f30*/  SHF.L.U64.HI R5, R92.reuse, 0x1, R91 ;  /* 0x000000015c057819 */ /* 0x040fe2000001025b */
[----:B------:R-:W-:Y:S01]  /*4f40*/  @P0 STG.E.U16 desc[UR36][R6.64+0x2], R25 ;  /* 0x0000021906000986 */ /* 0x000fe2000c101524 */
[----:B------:R-:W-:Y:S01]  /*4f50*/  LEA R8, P5, R92, R6, 0x1 ;  /* 0x000000065c087211 */ /* 0x000fe200078a08ff */
[-C--:B------:R-:W-:Y:S01]  /*4f60*/  FMUL R31, R31, R19.reuse ;  /* 0x000000131f1f7220 */ /* 0x080fe20000400000 */
[----:B------:R-:W-:Y:S01]  /*4f70*/  ISETP.GT.AND P3, PT, R3, 0x8, P3 ;  /* 0x000000080300780c */ /* 0x000fe20001f64270 */
[-C--:B------:R-:W-:Y:S01]  /*4f80*/  FMUL R32, R32, R19.reuse ;  /* 0x0000001320207220 */ /* 0x080fe20000400000 */
[----:B------:R-:W-:Y:S01]  /*4f90*/  ISETP.GT.AND P0, PT, R4, 0x9, PT ;  /* 0x000000090400780c */ /* 0x000fe20003f04270 */
[----:B------:R-:W-:Y:S01]  /*4fa0*/  IMAD.X R9, R5, 0x1, R7, P5 ;  /* 0x0000000105097824 */ /* 0x000fe200028e0607 */
[----:B------:R-:W-:Y:S01]  /*4fb0*/  ISETP.GT.AND P4, PT, R3, RZ, P1 ;  /* 0x000000ff0300720c */ /* 0x000fe20000f84270 */
[-C--:B------:R-:W-:Y:S01]  /*4fc0*/  FMUL R33, R33, R19.reuse ;  /* 0x0000001321217220 */ /* 0x080fe20000400000 */
[----:B------:R-:W-:Y:S01]  /*4fd0*/  F2FP.F16.F32.PACK_AB R26, RZ, R26 ;  /* 0x0000001aff1a723e */ /* 0x000fe200000000ff */
[-C--:B------:R-:W-:Y:S01]  /*4fe0*/  FMUL R34, R34, R19.reuse ;  /* 0x0000001322227220 */ /* 0x080fe20000400000 */
[----:B------:R-:W-:Y:S01]  /*4ff0*/  ISETP.GT.AND P5, PT, R3, RZ, P0 ;  /* 0x000000ff0300720c */ /* 0x000fe200007a4270 */
[----:B------:R-:W-:Y:S01]  /*5000*/  FMUL R35, R35, R19 ;  /* 0x0000001323237220 */ /* 0x000fe20000400000 */
[----:B------:R-:W-:Y:S01]  /*5010*/  F2FP.F16.F32.PACK_AB R27, RZ, R27 ;  /* 0x0000001bff1b723e */ /* 0x000fe200000000ff */
[----:B------:R-:W-:Y:S01]  /*5020*/  @P2 STG.E.U16 desc[UR36][R8.64], R26 ;  /* 0x0000001a08002986 */ /* 0x000fe2000c101524 */
[----:B------:R-:W-:Y:S01]  /*5030*/  F2FP.F16.F32.PACK_AB R28, RZ, R28 ;  /* 0x0000001cff1c723e */ /* 0x000fe200000000ff */
[-C--:B------:R-:W-:Y:S01]  /*5040*/  FMUL R36, R36, R19.reuse ;  /* 0x0000001324247220 */ /* 0x080fe20000400000 */
[----:B------:R-:W-:Y:S01]  /*5050*/  ISETP.GT.AND P2, PT, R3, 0x8, P1 ;  /* 0x000000080300780c */ /* 0x000fe20000f44270 */
[----:B------:R-:W-:Y:S01]  /*5060*/  @P3 STG.E.U16 desc[UR36][R8.64+0x2], R27 ;  /* 0x0000021b08003986 */ /* 0x000fe2000c101524 */
[----:B------:R-:W-:Y:S01]  /*5070*/  ISETP.GT.AND P1, PT, R4, 0x10, PT ;  /* 0x000000100400780c */ /* 0x000fe20003f24270 */
[----:B------:R-:W-:Y:S01]  /*5080*/  FMUL R37, R37, R19 ;  /* 0x0000001325257220 */ /* 0x000fe20000400000 */
[----:B------:R-:W-:Y:S01]  /*5090*/  F2FP.F16.F32.PACK_AB R29, RZ, R29 ;  /* 0x0000001dff1d723e */ /* 0x000fe200000000ff */
[----:B------:R-:W-:Y:S01]  /*50a0*/  @P4 STG.E.U16 desc[UR36][R6.64+0x10], R28 ;  /* 0x0000101c06004986 */ /* 0x000fe2000c101524 */
[C---:B------:R-:W-:Y:S01]  /*50b0*/  ISETP.GT.AND P3, PT, R3.reuse, 0x8, P0 ;  /* 0x000000080300780c */ /* 0x040fe20000764270 */
[-C--:B------:R-:W-:Y:S01]  /*50c0*/  FMUL R38, R38, R19.reuse ;  /* 0x0000001326267220 */ /* 0x080fe20000400000 */
[----:B------:R-:W-:Y:S01]  /*50d0*/  ISETP.GT.AND P0, PT, R4, 0x11, PT ;  /* 0x000000110400780c */ /* 0x000fe20003f04270 */
[----:B------:R-:W-:Y:S01]  /*50e0*/  @P5 STG.E.U16 desc[UR36][R6.64+0x12], R29 ;  /* 0x0000121d06005986 */ /* 0x000fe2000c101524 */
        /* <DEDUP_REMOVED lines=161> */
[----:B------:R-:W-:Y:S01]  /*5b00*/  FMUL R87, R87, R19 ;  /* 0x0000001357577220 */ /* 0x000fe20000400000 */
[----:B------:R-:W-:-:S02]  /*5b10*/  F2FP.F16.F32.PACK_AB R62, RZ, R62 ;  /* 0x0000003eff3e723e */ /* 0x000fc400000000ff */
[C---:B------:R-:W-:Y:S02]  /*5b20*/  ISETP.GT.AND P5, PT, R3.reuse, RZ, P0 ;  /* 0x000000ff0300720c */ /* 0x040fe400007a4270 */
[----:B------:R-:W-:Y:S01]  /*5b30*/  F2FP.F16.F32.PACK_AB R63, RZ, R63 ;  /* 0x0000003fff3f723e */ /* 0x000fe200000000ff */
[----:B------:R-:W-:Y:S01]  /*5b40*/  @P2 STG.E.U16 desc[UR36][R8.64+0x90], R62 ;  /* 0x0000903e08002986 */ /* 0x000fe2000c101524 */
[----:B------:R-:W-:Y:S02]  /*5b50*/  F2FP.F16.F32.PACK_AB R64, RZ, R64 ;  /* 0x00000040ff40723e */ /* 0x000fe400000000ff */
[C---:B------:R-:W-:Y:S01]  /*5b60*/  ISETP.GT.AND P2, PT, R3.reuse, 0x8, P1 ;  /* 0x000000080300780c */ /* 0x040fe20000f44270 */
[----:B------:R-:W-:Y:S01]  /*5b70*/  @P3 STG.E.U16 desc[UR36][R8.64+0x92], R63 ;  /* 0x0000923f08003986 */ /* 0x000fe2000c101524 */
[----:B------:R-:W-:Y:S02]  /*5b80*/  ISETP.GT.AND P1, PT, R4, 0x58, PT ;  /* 0x000000580400780c */ /* 0x000fe40003f24270 */
[----:B------:R-:W-:Y:S01]  /*5b90*/  F2FP.F16.F32.PACK_AB R65, RZ, R65 ;  /* 0x00000041ff41723e */ /* 0x000fe200000000ff */
[----:B------:R-:W-:Y:S01]  /*5ba0*/  @P4 STG.E.U16 desc[UR36][R6.64+0xa0], R64 ;  /* 0x0000a04006004986 */ /* 0x000fe2000c101524 */
[----:B------:R-:W-:-:S02]  /*5bb0*/  ISETP.GT.AND P3, PT, R3, 0x8, P0 ;  /* 0x000000080300780c */ /* 0x000fc40000764270 */
[----:B------:R-:W-:Y:S01]  /*5bc0*/  ISETP.GT.AND P0, PT, R4, 0x59, PT ;  /* 0x000000590400780c */ /* 0x000fe20003f04270 */
[----:B------:R-:W-:Y:S01]  /*5bd0*/  @P5 STG.E.U16 desc[UR36][R6.64+0xa2], R65 ;  /* 0x0000a24106005986 */ /* 0x000fe2000c101524 */
[C---:B------:R-:W-:Y:S02]  /*5be0*/  ISETP.GT.AND P4, PT, R3.reuse, RZ, P1 ;  /* 0x000000ff0300720c */ /* 0x040fe40000f84270 */
[----:B------:R-:W-:Y:S02]  /*5bf0*/  F2FP.F16.F32.PACK_AB R66, RZ, R66 ;  /* 0x00000042ff42723e */ /* 0x000fe400000000ff */
[----:B------:R-:W-:Y:S02]  /*5c00*/  ISETP.GT.AND P5, PT, R3, RZ, P0 ;  /* 0x000000ff0300720c */ /* 0x000fe400007a4270 */
[----:B------:R-:W-:Y:S01]  /*5c10*/  F2FP.F16.F32.PACK_AB R67, RZ, R67 ;  /* 0x00000043ff43723e */ /* 0x000fe200000000ff */
[----:B------:R-:W-:Y:S01]  /*5c20*/  @P2 STG.E.U16 desc[UR36][R8.64+0xa0], R66 ;  /* 0x0000a04208002986 */ /* 0x000fe2000c101524 */
[----:B------:R-:W-:-:S02]  /*5c30*/  F2FP.F16.F32.PACK_AB R68, RZ, R68 ;  /* 0x00000044ff44723e */ /* 0x000fc400000000ff */
[C---:B------:R-:W-:Y:S01]  /*5c40*/  ISETP.GT.AND P2, PT, R3.reuse, 0x8, P1 ;  /* 0x000000080300780c */ /* 0x040fe20000f44270 */
[----:B------:R-:W-:Y:S01]  /*5c50*/  @P3 STG.E.U16 desc[UR36][R8.64+0xa2], R67 ;  /* 0x0000a24308003986 */ /* 0x000fe2000c101524 */
[C---:B------:R-:W-:Y:S02]  /*5c60*/  ISETP.GT.AND P1, PT, R4.reuse, 0x60, PT ;  /* 0x000000600400780c */ /* 0x040fe40003f24270 */
[----:B------:R-:W-:Y:S01]  /*5c70*/  F2FP.F16.F32.PACK_AB R69, RZ, R69 ;  /* 0x00000045ff45723e */ /* 0x000fe200000000ff */
[----:B------:R-:W-:Y:S01]  /*5c80*/  @P4 STG.E.U16 desc[UR36][R6.64+0xb0], R68 ;  /* 0x0000b04406004986 */ /* 0x000fe2000c101524 */
[C---:B------:R-:W-:Y:S02]  /*5c90*/  ISETP.GT.AND P3, PT, R3.reuse, 0x8, P0 ;  /* 0x000000080300780c */ /* 0x040fe40000764270 */
[----:B------:R-:W-:Y:S01]  /*5ca0*/  ISETP.GT.AND P0, PT, R4, 0x61, PT ;  /* 0x000000610400780c */ /* 0x000fe20003f04270 */
[----:B------:R-:W-:Y:S01]  /*5cb0*/  @P5 STG.E.U16 desc[UR36][R6.64+0xb2], R69 ;  /* 0x0000b24506005986 */ /* 0x000fe2000c101524 */
[----:B------:R-:W-:-:S02]  /*5cc0*/  ISETP.GT.AND P4, PT, R3, RZ, P1 ;  /* 0x000000ff0300720c */ /* 0x000fc40000f84270 */
[C---:B------:R-:W-:Y:S02]  /*5cd0*/  ISETP.GT.AND P5, PT, R3.reuse, RZ, P0 ;  /* 0x000000ff0300720c */ /* 0x040fe400007a4270 */
[----:B------:R-:W-:Y:S02]  /*5ce0*/  F2FP.F16.F32.PACK_AB R70, RZ, R70 ;  /* 0x00000046ff46723e */ /* 0x000fe400000000ff */
[----:B------:R-:W-:Y:S02]  /*5cf0*/  F2FP.F16.F32.PACK_AB R71, RZ, R71 ;  /* 0x00000047ff47723e */ /* 0x000fe400000000ff */
[----:B------:R-:W-:Y:S01]  /*5d00*/  F2FP.F16.F32.PACK_AB R72, RZ, R72 ;  /* 0x00000048ff48723e */ /* 0x000fe200000000ff */
[----:B------:R-:W-:Y:S01]  /*5d10*/  @P2 STG.E.U16 desc[UR36][R8.64+0xb0], R70 ;  /* 0x0000b04608002986 */ /* 0x000fe2000c101524 */
[----:B------:R-:W-:Y:S02]  /*5d20*/  F2FP.F16.F32.PACK_AB R73, RZ, R73 ;  /* 0x00000049ff49723e */ /* 0x000fe400000000ff */
[C---:B------:R-:W-:Y:S01]  /*5d30*/  ISETP.GT.AND P1, PT, R3.reuse, 0x8, P1 ;  /* 0x000000080300780c */ /* 0x040fe20000f24270 */
[----:B------:R-:W-:Y:S01]  /*5d40*/  @P3 STG.E.U16 desc[UR36][R8.64+0xb2], R71 ;  /* 0x0000b24708003986 */ /* 0x000fe2000c101524 */
[----:B------:R-:W-:-:S02]  /*5d50*/  ISETP.GT.AND P2, PT, R3, 0x8, P0 ;  /* 0x000000080300780c */ /* 0x000fc40000744270 */
[C---:B------:R-:W-:Y:S01]  /*5d60*/  ISETP.GT.AND P0, PT, R4.reuse, 0x69, PT ;  /* 0x000000690400780c */ /* 0x040fe20003f04270 */
[----:B------:R-:W-:Y:S01]  /*5d70*/  @P4 STG.E.U16 desc[UR36][R6.64+0xc0], R72 ;  /* 0x0000c04806004986 */ /* 0x000fe2000c101524 */
[----:B------:R-:W-:Y:S02]  /*5d80*/  ISETP.GT.AND P4, PT, R4, 0x68, PT ;  /* 0x000000680400780c */ /* 0x000fe40003f84270 */
[----:B------:R-:W-:Y:S01]  /*5d90*/  F2FP.F16.F32.PACK_AB R74, RZ, R74 ;  /* 0x0000004aff4a723e */ /* 0x000fe200000000ff */
[----:B------:R-:W-:Y:S01]  /*5da0*/  @P5 STG.E.U16 desc[UR36][R6.64+0xc2], R73 ;  /* 0x0000c24906005986 */ /* 0x000fe2000c101524 */
[C---:B------:R-:W-:Y:S02]  /*5db0*/  ISETP.GT.AND P5, PT, R3.reuse, RZ, P4 ;  /* 0x000000ff0300720c */ /* 0x040fe400027a4270 */
[----:B------:R-:W-:Y:S01]  /*5dc0*/  ISETP.GT.AND P3, PT, R3, RZ, P0 ;  /* 0x000000ff0300720c */ /* 0x000fe20000764270 */
[----:B------:R-:W-:Y:S01]  /*5dd0*/  @P1 STG.E.U16 desc[UR36][R8.64+0xc0], R74 ;  /* 0x0000c04a08001986 */ /* 0x000fe2000c101524 */
[----:B------:R-:W-:-:S02]  /*5de0*/  F2FP.F16.F32.PACK_AB R75, RZ, R75 ;  /* 0x0000004bff4b723e */ /* 0x000fc400000000ff */
[----:B------:R-:W-:Y:S02]  /*5df0*/  F2FP.F16.F32.PACK_AB R76, RZ, R76 ;  /* 0x0000004cff4c723e */ /* 0x000fe400000000ff */
[C---:B------:R-:W-:Y:S01]  /*5e00*/  ISETP.GT.AND P4, PT, R3.reuse, 0x8, P4 ;  /* 0x000000080300780c */ /* 0x040fe20002784270 */
[----:B------:R-:W-:Y:S01]  /*5e10*/  @P2 STG.E.U16 desc[UR36][R8.64+0xc2], R75 ;  /* 0x0000c24b08002986 */ /* 0x000fe2000c101524 */
[----:B------:R-:W-:Y:S02]  /*5e20*/  F2FP.F16.F32.PACK_AB R77, RZ, R77 ;  /* 0x0000004dff4d723e */ /* 0x000fe400000000ff */
[C---:B------:R-:W-:Y:S01]  /*5e30*/  ISETP.GT.AND P2, PT, R4.reuse, 0x71, PT ;  /* 0x000000710400780c */ /* 0x040fe20003f44270 */
[----:B------:R-:W-:Y:S01]  /*5e40*/  @P5 STG.E.U16 desc[UR36][R6.64+0xd0], R76 ;  /* 0x0000d04c06005986 */ /* 0x000fe2000c101524 */
[----:B------:R-:W-:Y:S02]  /*5e50*/  ISETP.GT.AND P5, PT, R3, 0x8, P0 ;  /* 0x000000080300780c */ /* 0x000fe400007a4270 */
[C---:B------:R-:W-:Y:S01]  /*5e60*/  ISETP.GT.AND P1, PT, R4.reuse, 0x78, PT ;  /* 0x000000780400780c */ /* 0x040fe20003f24270 */
[----:B------:R-:W-:Y:S01]  /*5e70*/  @P3 STG.E.U16 desc[UR36][R6.64+0xd2], R77 ;  /* 0x0000d24d06003986 */ /* 0x000fe2000c101524 */
[----:B------:R-:W-:-:S02]  /*5e80*/  ISETP.GT.AND P3, PT, R4, 0x70, PT ;  /* 0x000000700400780c */ /* 0x000fc40003f64270 */
[----:B------:R-:W-:Y:S01]  /*5e90*/  ISETP.GT.AND P0, PT, R4, 0x79, PT ;  /* 0x000000790400780c */ /* 0x000fe20003f04270 */
[----:B------:R-:W-:Y:S01]  /*5ea0*/  @P4 IMAD.MOV.U32 R4, RZ, RZ, R8 ;  /* 0x000000ffff044224 */ /* 0x000fe200078e0008 */
[----:B------:R-:W-:Y:S01]  /*5eb0*/  F2FP.F16.F32.PACK_AB R78, RZ, R78 ;  /* 0x0000004eff4e723e */ /* 0x000fe200000000ff */
[----:B------:R-:W-:Y:S01]  /*5ec0*/  @P4 IMAD.MOV.U32 R5, RZ, RZ, R9 ;  /* 0x000000ffff054224 */ /* 0x000fe200078e0009 */
[----:B------:R-:W-:Y:S02]  /*5ed0*/  F2FP.F16.F32.PACK_AB R79, RZ, R79 ;  /* 0x0000004fff4f723e */ /* 0x000fe400000000ff */
[----:B------:R-:W-:Y:S02]  /*5ee0*/  F2FP.F16.F32.PACK_AB R80, RZ, R80 ;  /* 0x00000050ff50723e */ /* 0x000fe400000000ff */
[----:B------:R0:W-:Y:S01]  /*5ef0*/  @P4 STG.E.U16 desc[UR36][R4.64+0xd0], R78 ;  /* 0x0000d04e04004986 */ /* 0x0001e2000c101524 */
[----:B------:R-:W-:Y:S02]  /*5f00*/  ISETP.GT.AND P4, PT, R3, RZ, P2 ;  /* 0x000000ff0300720c */ /* 0x000fe40001784270 */
[----:B------:R-:W-:-:S02]  /*5f10*/  F2FP.F16.F32.PACK_AB R81, RZ, R81 ;  /* 0x00000051ff51723e */ /* 0x000fc400000000ff */
[----:B------:R-:W-:Y:S02]  /*5f20*/  ISETP.GT.AND P2, PT, R3, 0x8, P2 ;  /* 0x000000080300780c */ /* 0x000fe40001744270 */
[----:B------:R-:W-:Y:S02]  /*5f30*/  F2FP.F16.F32.PACK_AB R82, RZ, R82 ;  /* 0x00000052ff52723e */ /* 0x000fe400000000ff */
[----:B------:R-:W-:Y:S02]  /*5f40*/  F2FP.F16.F32.PACK_AB R83, RZ, R83 ;  /* 0x00000053ff53723e */ /* 0x000fe400000000ff */
[----:B------:R-:W-:Y:S01]  /*5f50*/  F2FP.F16.F32.PACK_AB R84, RZ, R84 ;  /* 0x00000054ff54723e */ /* 0x000fe200000000ff */
[----:B0-----:R-:W-:Y:S01]  /*5f60*/  @P5 IMAD.MOV.U32 R4, RZ, RZ, R8 ;  /* 0x000000ffff045224 */ /* 0x001fe200078e0008 */
[----:B------:R-:W-:Y:S01]  /*5f70*/  F2FP.F16.F32.PACK_AB R85, RZ, R85 ;  /* 0x00000055ff55723e */ /* 0x000fe200000000ff */
[----:B------:R-:W-:Y:S01]  /*5f80*/  @P5 IMAD.MOV.U32 R5, RZ, RZ, R9 ;  /* 0x000000ffff055224 */ /* 0x000fe200078e0009 */
[----:B------:R-:W-:-:S02]  /*5f90*/  F2FP.F16.F32.PACK_AB R86, RZ, R86 ;  /* 0x00000056ff56723e */ /* 0x000fc400000000ff */
[----:B------:R-:W-:Y:S02]  /*5fa0*/  F2FP.F16.F32.PACK_AB R87, RZ, R87 ;  /* 0x00000057ff57723e */ /* 0x000fe400000000ff */
[----:B------:R0:W-:Y:S01]  /*5fb0*/  @P5 STG.E.U16 desc[UR36][R4.64+0xd2], R79 ;  /* 0x0000d24f04005986 */ /* 0x0001e2000c101524 */
[C---:B------:R-:W-:Y:S02]  /*5fc0*/  ISETP.GT.AND P5, PT, R3.reuse, RZ, P3 ;  /* 0x000000ff0300720c */ /* 0x040fe40001fa4270 */
[----:B------:R-:W-:-:S11]  /*5fd0*/  ISETP.GT.AND P3, PT, R3, 0x8, P3 ;  /* 0x000000080300780c */ /* 0x000fd60001f64270 */
[----:B0-----:R-:W-:Y:S02]  /*5fe0*/  @P5 IMAD.MOV.U32 R4, RZ, RZ, R6 ;  /* 0x000000ffff045224 */ /* 0x001fe400078e0006 */
[----:B------:R-:W-:-:S05]  /*5ff0*/  @P5 IMAD.MOV.U32 R5, RZ, RZ, R7 ;  /* 0x000000ffff055224 */ /* 0x000fca00078e0007 */
[----:B------:R0:W-:Y:S01]  /*6000*/  @P5 STG.E.U16 desc[UR36][R4.64+0xe0], R80 ;  /* 0x0000e05004005986 */ /* 0x0001e2000c101524 */
[C---:B------:R-:W-:Y:S02]  /*6010*/  ISETP.GT.AND P5, PT, R3.reuse, RZ, P0 ;  /* 0x000000ff0300720c */ /* 0x040fe400007a4270 */
[----:B------:R-:W-:Y:S01]  /*6020*/  ISETP.GT.AND P0, PT, R3, 0x8, P0 ;  /* 0x000000080300780c */ /* 0x000fe20000704270 */
[----:B0-----:R-:W-:Y:S02]  /*6030*/  @P4 IMAD.MOV.U32 R4, RZ, RZ, R6 ;  /* 0x000000ffff044224 */ /* 0x001fe400078e0006 */
[----:B------:R-:W-:-:S05]  /*6040*/  @P4 IMAD.MOV.U32 R5, RZ, RZ, R7 ;  /* 0x000000ffff054224 */ /* 0x000fca00078e0007 */
[----:B------:R0:W-:Y:S01]  /*6050*/  @P4 STG.E.U16 desc[UR36][R4.64+0xe2], R81 ;  /* 0x0000e25104004986 */ /* 0x0001e2000c101524 */
[C---:B------:R-:W-:Y:S02]  /*6060*/  ISETP.GT.AND P4, PT, R3.reuse, RZ, P1 ;  /* 0x000000ff0300720c */ /* 0x040fe40000f84270 */
[----:B------:R-:W-:Y:S01]  /*6070*/  ISETP.GT.AND P1, PT, R3, 0x8, P1 ;  /* 0x000000080300780c */ /* 0x000fe20000f24270 */
[----:B0-----:R-:W-:Y:S02]  /*6080*/  @P3 IMAD.MOV.U32 R4, RZ, RZ, R8 ;  /* 0x000000ffff043224 */ /* 0x001fe400078e0008 */
[----:B------:R-:W-:-:S05]  /*6090*/  @P3 IMAD.MOV.U32 R5, RZ, RZ, R9 ;  /* 0x000000ffff053224 */ /* 0x000fca00078e0009 */
[----:B------:R0:W-:Y:S02]  /*60a0*/  @P3 STG.E.U16 desc[UR36][R4.64+0xe0], R82 ;  /* 0x0000e05204003986 */ /* 0x0001e4000c101524 */
[----:B0-----:R-:W-:Y:S02]  /*60b0*/  @P2 IMAD.MOV.U32 R4, RZ, RZ, R8 ;  /* 0x000000ffff042224 */ /* 0x001fe400078e0008 */
[----:B------:R-:W-:-:S05]  /*60c0*/  @P2 IMAD.MOV.U32 R5, RZ, RZ, R9 ;  /* 0x000000ffff052224 */ /* 0x000fca00078e0009 */
[----:B------:R0:W-:Y:S02]  /*60d0*/  @P2 STG.E.U16 desc[UR36][R4.64+0xe2], R83 ;  /* 0x0000e25304002986 */ /* 0x0001e4000c101524 */
[----:B0-----:R-:W-:Y:S02]  /*60e0*/  @P4 IMAD.MOV.U32 R4, RZ, RZ, R6 ;  /* 0x000000ffff044224 */ /* 0x001fe400078e0006 */
[----:B------:R-:W-:-:S05]  /*60f0*/  @P4 IMAD.MOV.U32 R5, RZ, RZ, R7 ;  /* 0x000000ffff054224 */ /* 0x000fca00078e0007 */
[----:B------:R0:W-:Y:S04]  /*6100*/  @P4 STG.E.U16 desc[UR36][R4.64+0xf0], R84 ;  /* 0x0000f05404004986 */ /* 0x0001e8000c101524 */
[----:B------:R1:W-:Y:S01]  /*6110*/  @P5 STG.E.U16 desc[UR36][R6.64+0xf2], R85 ;  /* 0x0000f25506005986 */ /* 0x0003e2000c101524 */
[----:B0-----:R-:W-:Y:S02]  /*6120*/  @P1 IMAD.MOV.U32 R4, RZ, RZ, R8 ;  /* 0x000000ffff041224 */ /* 0x001fe400078e0008 */
[----:B------:R-:W-:-:S05]  /*6130*/  @P1 IMAD.MOV.U32 R5, RZ, RZ, R9 ;  /* 0x000000ffff051224 */ /* 0x000fca00078e0009 */
[----:B------:R1:W-:Y:S04]  /*6140*/  @P1 STG.E.U16 desc[UR36][R4.64+0xf0], R86 ;  /* 0x0000f05604001986 */ /* 0x0003e8000c101524 */
[----:B------:R1:W-:Y:S02]  /*6150*/  @P0 STG.E.U16 desc[UR36][R8.64+0xf2], R87 ;  /* 0x0000f25708000986 */ /* 0x0003e4000c101524 */
.L_x_154:
[----:B------:R-:W-:Y:S05]  /*6160*/  BSYNC B0 ;  /* 0x0000000000007941 */ /* 0x000fea0003800000 */
.L_x_28:
[----:B------:R-:W-:Y:S01]  /*6170*/  IADD3 R16, P0, R16, UR38, RZ ;  /* 0x0000002610107c10 */ /* 0x000fe2000ff1e0ff */
[----:B------:R-:W-:Y:S01]  /*6180*/  ULDC.64 UR4, c[0x0][0x650] ;  /* 0x0001940000047ab9 */ /* 0x000fe20000000a00 */
[----:B------:R-:W-:Y:S01]  /*6190*/  PRMT R3, RZ, 0x7610, R3 ;  /* 0x00007610ff037816 */ /* 0x000fe20000000003 */
[----:B------:R-:W-:Y:S01]  /*61a0*/  IMAD.MOV.U32 R100, RZ, RZ, -0x1 ;  /* 0xffffffffff647424 */ /* 0x000fe200078e00ff */
[----:B------:R-:W-:Y:S01]  /*61b0*/  IADD3.X R17, R17, UR41, RZ, P0, !PT ;  /* 0x0000002911117c10 */ /* 0x000fe200087fe4ff */
[----:B------:R-:W-:Y:S01]  /*61c0*/  IMAD.MOV.U32 R99, RZ, RZ, -0x1 ;  /* 0xffffffffff637424 */ /* 0x000fe200078e00ff */
[----:B------:R-:W-:-:S04]  /*61d0*/  ISETP.GE.U32.AND P0, PT, R16, UR4, PT ;  /* 0x0000000410007c0c */ /* 0x000fc8000bf06070 */
[----:B------:R-:W-:-:S13]  /*61e0*/  ISETP.GE.U32.AND.EX P0, PT, R17, UR5, PT, P0 ;  /* 0x0000000511007c0c */ /* 0x000fda000bf06100 */
[----:B------:R-:W-:Y:S05]  /*61f0*/  @P0 BRA `(.L_x_155) ;  /* 0x00000004004c0947 */ /* 0x000fea0003800000 */
[----:B------:R-:W0:Y:S01]  /*6200*/  LDC.64 R10, c[0x0][0x628] ;  /* 0x00018a00ff0a7b82 */ /* 0x000e220000000a00 */
[----:B---3--:R-:W3:Y:S01]  /*6210*/  S2R R12, SR_CTAID.X ;  /* 0x00000000000c7919 */ /* 0x008ee20000002500 */
[----:B-12-4-:R-:W-:Y:S02]  /*6220*/  IMAD.MOV.U32 R8, RZ, RZ, R16 ;  /* 0x000000ffff087224 */ /* 0x016fe400078e0010 */
[----:B------:R-:W-:Y:S01]  /*6230*/  IMAD.MOV.U32 R9, RZ, RZ, R17 ;  /* 0x000000ffff097224 */ /* 0x000fe200078e0011 */
[----:B------:R-:W1:Y:S03]  /*6240*/  S2R R20, SR_CTAID.Y ;  /* 0x0000000000147919 */ /* 0x000e660000002600 */
[----:B------:R-:W2:Y:S08]  /*6250*/  LDC R0, c[0x0][0x630] ;  /* 0x00018c00ff007b82 */ /* 0x000eb00000000800 */
[----:B------:R-:W4:Y:S01]  /*6260*/  LDC.64 R14, c[0x0][0x620] ;  /* 0x00018800ff0e7b82 */ /* 0x000f220000000a00 */
[----:B0-----:R-:W-:-:S04]  /*6270*/  ISETP.NE.U32.AND P0, PT, R10, RZ, PT ;  /* 0x000000ff0a00720c */ /* 0x001fc80003f05070 */
[----:B------:R-:W-:-:S13]  /*6280*/  ISETP.NE.AND.EX P0, PT, R11, RZ, PT, P0 ;  /* 0x000000ff0b00720c */ /* 0x000fda0003f05300 */
[----:B-1234-:R-:W-:Y:S05]  /*6290*/  @!P0 BRA `(.L_x_156) ;  /* 0x0000000000288947 */ /* 0x01efea0003800000 */
        /* <DEDUP_REMOVED lines=10> */
.L_x_156:
[-CC-:B------:R-:W-:Y:S01]  /*6340*/  SHF.R.U64 R99, R8, R0.reuse, R9.reuse ;  /* 0x0000000008637219 */ /* 0x180fe20000001209 */
[----:B------:R-:W0:Y:S01]  /*6350*/  LDC.64 R26, c[0x0][0x640] ;  /* 0x00019000ff1a7b82 */ /* 0x000e220000000a00 */
[----:B------:R-:W-:Y:S01]  /*6360*/  SHF.R.U32.HI R0, RZ, R0, R9 ;  /* 0x00000000ff007219 */ /* 0x000fe20000011609 */
[----:B------:R-:W-:Y:S01]  /*6370*/  ULDC UR4, c[0x0][0x150] ;  /* 0x0000540000047ab9 */ /* 0x000fe20000000800 */
[----:B------:R-:W-:Y:S02]  /*6380*/  IADD3 R3, P0, RZ, -R99, RZ ;  /* 0x80000063ff037210 */ /* 0x000fe40007f1e0ff */
[----:B------:R-:W-:-:S03]  /*6390*/  I2FP.F32.U32 R7, R12 ;  /* 0x0000000c00077245 */ /* 0x000fc60000201000 */
[----:B------:R-:W1:Y:S01]  /*63a0*/  LDC R6, c[0x0][0x618] ;  /* 0x00018600ff067b82 */ /* 0x000e620000000800 */
[----:B------:R-:W-:Y:S02]  /*63b0*/  IMAD.X R5, RZ, RZ, ~R0, P0 ;  /* 0x000000ffff057224 */ /* 0x000fe400000e0e00 */
[----:B------:R-:W-:Y:S01]  /*63c0*/  FMUL R7, R7, UR4 ;  /* 0x0000000407077c20 */ /* 0x000fe20008400000 */
[----:B------:R-:W-:Y:S01]  /*63d0*/  ULDC UR4, c[0x0][0x154] ;  /* 0x0000550000047ab9 */ /* 0x000fe20000000800 */
[-C--:B------:R-:W-:Y:S02]  /*63e0*/  IMAD R0, R5, R14.reuse, RZ ;  /* 0x0000000e05007224 */ /* 0x080fe400078e02ff */
[C---:B------:R-:W-:Y:S01]  /*63f0*/  IMAD.WIDE.U32 R4, R3.reuse, R14, R16 ;  /* 0x0000000e03047225 */ /* 0x040fe200078e0010 */
[----:B------:R-:W2:Y:S01]  /*6400*/  LDC R8, c[0x0][0x608] ;  /* 0x00018200ff087b82 */ /* 0x000ea20000000800 */
[----:B------:R-:W3:Y:S02]  /*6410*/  F2I.U32.TRUNC.NTZ R7, R7 ;  /* 0x0000000700077305 */ /* 0x000ee4000020f000 */
[----:B------:R-:W-:Y:S01]  /*6420*/  IMAD R3, R3, R15, R0 ;  /* 0x0000000f03037224 */ /* 0x000fe200078e0200 */
[----:B------:R-:W-:-:S03]  /*6430*/  I2FP.F32.U32 R0, R20 ;  /* 0x0000001400007245 */ /* 0x000fc60000201000 */
[----:B------:R-:W-:Y:S01]  /*6440*/  IMAD.IADD R3, R5, 0x1, R3 ;  /* 0x0000000105037824 */ /* 0x000fe200078e0203 */
[----:B------:R-:W4:Y:S01]  /*6450*/  LDC R11, c[0x0][0x658] ;  /* 0x00019600ff0b7b82 */ /* 0x000f220000000800 */
[----:B0-----:R-:W-:-:S04]  /*6460*/  ISETP.NE.U32.AND P0, PT, R26, RZ, PT ;  /* 0x000000ff1a00720c */ /* 0x001fc80003f05070 */
[----:B------:R-:W-:-:S03]  /*6470*/  ISETP.NE.AND.EX P0, PT, R27, RZ, PT, P0 ;  /* 0x000000ff1b00720c */ /* 0x000fc60003f05300 */
[----:B------:R-:W0:Y:S01]  /*6480*/  LDC R9, c[0x0][0x144] ;  /* 0x00005100ff097b82 */ /* 0x000e220000000800 */
[-C--:B-1----:R-:W-:Y:S01]  /*6490*/  SHF.R.U64 R10, R4, R6.reuse, R3 ;  /* 0x00000006040a7219 */ /* 0x082fe20000001203 */
[----:B---3--:R-:W-:Y:S01]  /*64a0*/  IMAD.MOV R7, RZ, RZ, -R7 ;  /* 0x000000ffff077224 */ /* 0x008fe200078e0a07 */
[----:B------:R-:W-:Y:S01]  /*64b0*/  SHF.R.U32.HI R3, RZ, R6, R3 ;  /* 0x00000006ff037219 */ /* 0x000fe20000011603 */
[----:B------:R-:W-:-:S04]  /*64c0*/  FMUL R6, R0, UR4 ;  /* 0x0000000400067c20 */ /* 0x000fc80008400000 */
[----:B------:R-:W1:Y:S01]  /*64d0*/  LDC R21, c[0x0][0x148] ;  /* 0x00005200ff157b82 */ /* 0x000e620000000800 */
[----:B------:R3:W0:Y:S01]  /*64e0*/  F2I.U32.TRUNC.NTZ R14, R6 ;  /* 0x00000006000e7305 */ /* 0x000622000020f000 */
[-CC-:B--2---:R-:W-:Y:S02]  /*64f0*/  SHF.R.U64 R13, R10, R8.reuse, R3.reuse ;  /* 0x000000080a0d7219 */ /* 0x184fe40000001203 */
[----:B------:R-:W-:-:S04]  /*6500*/  SHF.R.U32.HI R0, RZ, R8, R3 ;  /* 0x00000008ff007219 */ /* 0x000fc80000011603 */
[----:B-----5:R-:W2:Y:S01]  /*6510*/  LDC R24, c[0x0][0x648] ;  /* 0x00019200ff187b82 */ /* 0x020ea20000000800 */
[-CC-:B----4-:R-:W-:Y:S02]  /*6520*/  SHF.R.U64 R15, R13, R11.reuse, R0.reuse ;  /* 0x0000000b0d0f7219 */ /* 0x190fe40000001200 */
[----:B------:R-:W-:-:S03]  /*6530*/  SHF.R.U32.HI R5, RZ, R11, R0 ;  /* 0x0000000bff057219 */ /* 0x000fc60000011600 */
[----:B------:R-:W-:Y:S02]  /*6540*/  IMAD.MOV.U32 R4, RZ, RZ, R15 ;  /* 0x000000ffff047224 */ /* 0x000fe400078e000f */
[----:B------:R-:W4:Y:S01]  /*6550*/  LDC R28, c[0x0][0x638] ;  /* 0x00018e00ff1c7b82 */ /* 0x000f220000000800 */
[----:B0-----:R-:W-:-:S07]  /*6560*/  IMAD R25, R9, R7, R12 ;  /* 0x0000000709197224 */ /* 0x001fce00078e020c */
[----:B------:R-:W0:Y:S08]  /*6570*/  LDC R29, c[0x0][0x610] ;  /* 0x00018400ff1d7b82 */ /* 0x000e300000000800 */
[----:B------:R-:W0:Y:S01]  /*6580*/  LDC R30, c[0x0][0x600] ;  /* 0x00018000ff1e7b82 */ /* 0x000e220000000800 */
[----:B-123--:R-:W-:Y:S05]  /*6590*/  @!P0 BRA `(.L_x_157) ;  /* 0x0000000000288947 */ /* 0x00efea0003800000 */
        /* <DEDUP_REMOVED lines=10> */
.L_x_157:
[----:B------:R-:W-:Y:S01]  /*6640*/  ISETP.NE.AND P0, PT, R2, 0x1, PT ;  /* 0x000000010200780c */ /* 0x000fe20003f05270 */
[----:B------:R-:W-:Y:S01]  /*6650*/  IMAD.MOV R14, RZ, RZ, -R14 ;  /* 0x000000ffff0e7224 */ /* 0x000fe200078e0a0e */
[----:B------:R-:W-:Y:S02]  /*6660*/  SHF.R.U64 R0, R4, R24, R5 ;  /* 0x0000001804007219 */ /* 0x000fe40000001205 */
[----:B------:R-:W-:Y:S02]  /*6670*/  LOP3.LUT R3, R13, R96, RZ, 0xc0, !PT ;  /* 0x000000600d037212 */ /* 0x000fe400078ec0ff */
[----:B------:R-:W-:Y:S01]  /*6680*/  LOP3.LUT R10, R10, R95, RZ, 0xc0, !PT ;  /* 0x0000005f0a0a7212 */ /* 0x000fe200078ec0ff */
[----:B------:R-:W-:Y:S02]  /*6690*/  IMAD.MOV R4, RZ, RZ, -R0 ;  /* 0x000000ffff047224 */ /* 0x000fe400078e0a00 */
[----:B------:R-:W-:Y:S02]  /*66a0*/  IMAD R0, R90, R0, R3 ;  /* 0x000000005a007224 */ /* 0x000fe400078e0203 */
[----:B----4-:R-:W-:-:S02]  /*66b0*/  IMAD R3, R4, R28, R15 ;  /* 0x0000001c04037224 */ /* 0x010fc400078e020f */
[----:B------:R-:W-:Y:S02]  /*66c0*/  @P0 IMAD R25, R21, R14, R20 ;  /* 0x0000000e15190224 */ /* 0x000fe400078e0214 */
[----:B0-----:R-:W-:Y:S02]  /*66d0*/  IMAD R5, R3, R30, R10 ;  /* 0x0000001e03057224 */ /* 0x001fe400078e020a */
[----:B------:R-:W-:Y:S02]  /*66e0*/  IMAD R0, R0, R29, R25 ;  /* 0x0000001d00007224 */ /* 0x000fe400078e0219 */
[----:B------:R-:W-:-:S03]  /*66f0*/  IMAD.MOV.U32 R4, RZ, RZ, 0x1 ;  /* 0x00000001ff047424 */ /* 0x000fc600078e00ff */
[----:B------:R-:W-:Y:S02]  /*6700*/  SEL R100, R5, R0, !P0 ;  /* 0x0000000005647207 */ /* 0x000fe40004000000 */
[----:B------:R-:W-:Y:S02]  /*6710*/  PRMT R3, R4, 0x7610, R3 ;  /* 0x0000761004037816 */ /* 0x000fe40000000003 */
[----:B------:R-:W-:-:S07]  /*6720*/  SEL R0, R0, R5, !P0 ;  /* 0x0000000500007207 */ /* 0x000fce0004000000 */
.L_x_155:
[----:B------:R-:W-:Y:S01]  /*6730*/  UIADD3 UR42, UR43, UR42, URZ ;  /* 0x0000002a2b2a7290 */ /* 0x000fe2000fffe03f */
[----:B------:R-:W-:Y:S01]  /*6740*/  LOP3.LUT P0, RZ, R3, 0xff, RZ, 0xc0, !PT ;  /* 0x000000ff03ff7812 */ /* 0x000fe2000780c0ff */
[----:B------:R-:W-:Y:S02]  /*6750*/  IMAD.MOV.U32 R101, RZ, RZ, R0 ;  /* 0x000000ffff657224 */ /* 0x000fe400078e0000 */
[----:B------:R-:W-:Y:S02]  /*6760*/  USHF.R.U32.HI UR4, URZ, 0x1, UR42 ;  /* 0x000000013f047899 */ /* 0x000fe4000801162a */
[----:B------:R-:W-:Y:S02]  /*6770*/  UISETP.GT.U32.AND UP1, UPT, UR42, 0x1, UPT ;  /* 0x000000012a00788c */ /* 0x000fe4000bf24070 */
[----:B------:R-:W-:Y:S02]  /*6780*/  ULOP3.LUT UR4, UR4, 0x1, URZ, 0xc0, !UPT ;  /* 0x0000000104047892 */ /* 0x000fe4000f8ec03f */
[----:B------:R-:W-:-:S02]  /*6790*/  UISETP.LT.U32.AND UP1, UPT, UR43, 0x2, UP1 ;  /* 0x000000022b00788c */ /* 0x000fc40008f21070 */
[----:B------:R-:W-:Y:S02]  /*67a0*/  UISETP.NE.U32.AND UP0, UPT, UR4, 0x1, UPT ;  /* 0x000000010400788c */ /* 0x000fe4000bf05070 */
[----:B------:R-:W-:Y:S02]  /*67b0*/  USEL UR5, URZ, 0x1, !UP1 ;  /* 0x000000013f057887 */ /* 0x000fe4000c800000 */
[----:B------:R-:W-:Y:S02]  /*67c0*/  UISETP.GT.U32.AND UP0, UPT, UR43, 0x1, !UP0 ;  /* 0x000000012b00788c */ /* 0x000fe4000c704070 */
[----:B------:R-:W-:Y:S02]  /*67d0*/  ULOP3.LUT UR42, UR42, 0x1, URZ, 0xc0, !UPT ;  /* 0x000000012a2a7892 */ /* 0x000fe4000f8ec03f */
[----:B------:R-:W-:-:S04]  /*67e0*/  USEL UR4, URZ, 0x1, !UP0 ;  /* 0x000000013f047887 */ /* 0x000fc8000c000000 */
[----:B------:R-:W-:Y:S01]  /*67f0*/  ULOP3.LUT UR40, UR4, UR40, UR5, 0x96, !UPT ;  /* 0x0000002804287292 */ /* 0x000fe2000f8e9605 */
[----:B------:R-:W-:Y:S11]  /*6800*/  @P0 BRA `(.L_x_158) ;  /* 0xffffffa8005c0947 */ /* 0x000ff6000383ffff */
[----:B------:R-:W-:Y:S05]  /*6810*/  EXIT ;  /* 0x000000000000794d */ /* 0x000fea0003800000 */
.L_x_3:
        /* <DEDUP_REMOVED lines=26> */
.L_x_160:
[--C-:B------:R-:W-:Y:S01]  /*69c0*/  SHF.R.U64 R14, R12, R20, R13.reuse ;  /* 0x000000140c0e7219 */ /* 0x100fe2000000120d */
[----:B------:R-:W0:Y:S01]  /*69d0*/  LDC R24, c[0x0][0x618] ;  /* 0x00018600ff187b82 */ /* 0x000e220000000800 */
[----:B------:R-:W-:Y:S01]  /*69e0*/  I2FP.F32.U32 R8, R6 ;  /* 0x0000000600087245 */ /* 0x000fe20000201000 */
[----:B------:R-:W-:Y:S01]  /*69f0*/  ULDC UR4, c[0x0][0x150] ;  /* 0x0000540000047ab9 */ /* 0x000fe20000000800 */
[----:B------:R-:W-:Y:S02]  /*6a00*/  SHF.R.U32.HI R7, RZ, R20, R13 ;  /* 0x00000014ff077219 */ /* 0x000fe4000001160d */
[----:B------:R-:W-:Y:S01]  /*6a10*/  IADD3 R11, P0, RZ, -R14, RZ ;  /* 0x8000000eff0b7210 */ /* 0x000fe20007f1e0ff */
[----:B------:R-:W-:Y:S01]  /*6a20*/  FMUL R13, R8, UR4 ;  /* 0x00000004080d7c20 */ /* 0x000fe20008400000 */
[----:B------:R-:W-:Y:S01]  /*6a30*/  ULDC UR4, c[0x0][0x154] ;  /* 0x0000550000047ab9 */ /* 0x000fe20000000800 */
[----:B------:R-:W1:Y:S02]  /*6a40*/  LDC.64 R26, c[0x0][0x640] ;  /* 0x00019000ff1a7b82 */ /* 0x000e640000000a00 */
[----:B------:R-:W-:-:S02]  /*6a50*/  IMAD.X R7, RZ, RZ, ~R7, P0 ;  /* 0x000000ffff077224 */ /* 0x000fc400000e0e07 */
[----:B------:R-:W2:Y:S01]  /*6a60*/  F2I.U32.TRUNC.NTZ R13, R13 ;  /* 0x0000000d000d7305 */ /* 0x000ea2000020f000 */
[----:B------:R-:W-:-:S03]  /*6a70*/  IMAD.WIDE.U32 R8, R11, R22, R16 ;  /* 0x000000160b087225 */ /* 0x000fc600078e0010 */
[----:B------:R-:W3:Y:S01]  /*6a80*/  LDC R15, c[0x0][0x144] ;  /* 0x00005100ff0f7b82 */ /* 0x000ee20000000800 */
[----:B------:R-:W-:-:S04]  /*6a90*/  IMAD R10, R7, R22, RZ ;  /* 0x00000016070a7224 */ /* 0x000fc800078e02ff */
[----:B------:R-:W-:Y:S02]  /*6aa0*/  IMAD R7, R11, R23, R10 ;  /* 0x000000170b077224 */ /* 0x000fe400078e020a */
[----:B------:R-:W-:Y:S01]  /*6ab0*/  IMAD.MOV.U32 R10, RZ, RZ, -0x1 ;  /* 0xffffffffff0a7424 */ /* 0x000fe200078e00ff */
[----:B------:R-:W4:Y:S01]  /*6ac0*/  LDC R20, c[0x0][0x608] ;  /* 0x00018200ff147b82 */ /* 0x000f220000000800 */
[----:B------:R-:W-:Y:S01]  /*6ad0*/  IMAD.IADD R7, R9, 0x1, R7 ;  /* 0x0000000109077824 */ /* 0x000fe200078e0207 */
[----:B------:R-:W-:-:S04]  /*6ae0*/  I2FP.F32.U32 R9, R3 ;  /* 0x0000000300097245 */ /* 0x000fc80000201000 */
[-C--:B0-----:R-:W-:Y:S01]  /*6af0*/  SHF.R.U64 R12, R8, R24.reuse, R7 ;  /* 0x00000018080c7219 */ /* 0x081fe20000001207 */
[----:B--2---:R-:W-:Y:S01]  /*6b00*/  IMAD.MOV R8, RZ, RZ, -R13 ;  /* 0x000000ffff087224 */ /* 0x004fe200078e0a0d */
[----:B------:R-:W0:Y:S01]  /*6b10*/  LDC R11, c[0x0][0x658] ;  /* 0x00019600ff0b7b82 */ /* 0x000e220000000800 */
[----:B-1----:R-:W-:Y:S01]  /*6b20*/  ISETP.NE.U32.AND P0, PT, R26, RZ, PT ;  /* 0x000000ff1a00720c */ /* 0x002fe20003f05070 */
[----:B------:R-:W-:Y:S01]  /*6b30*/  FMUL R9, R9, UR4 ;  /* 0x0000000409097c20 */ /* 0x000fe20008400000 */
[----:B------:R-:W-:Y:S02]  /*6b40*/  SHF.R.U32.HI R7, RZ, R24, R7 ;  /* 0x00000018ff077219 */ /* 0x000fe40000011607 */
[----:B------:R-:W-:-:S03]  /*6b50*/  ISETP.NE.AND.EX P0, PT, R27, RZ, PT, P0 ;  /* 0x000000ff1b00720c */ /* 0x000fc60003f05300 */
[----:B------:R-:W1:Y:S01]  /*6b60*/  LDC R22, c[0x0][0x148] ;  /* 0x00005200ff167b82 */ /* 0x000e620000000800 */
[----:B---3--:R-:W-:Y:S02]  /*6b70*/  IMAD R23, R15, R8, R6 ;  /* 0x000000080f177224 */ /* 0x008fe400078e0206 */
[----:B------:R-:W-:-:S05]  /*6b80*/  IMAD.MOV.U32 R8, RZ, RZ, 0x1 ;  /* 0x00000001ff087424 */ /* 0x000fca00078e00ff */
[----:B------:R-:W2:Y:S01]  /*6b90*/  LDC R21, c[0x0][0x600] ;  /* 0x00018000ff157b82 */ /* 0x000ea20000000800 */
[-CC-:B----4-:R-:W-:Y:S02]  /*6ba0*/  SHF.R.U64 R15, R12, R20.reuse, R7.reuse ;  /* 0x000000140c0f7219 */ /* 0x190fe40000001207 */
[----:B------:R-:W-:Y:S02]  /*6bb0*/  SHF.R.U32.HI R6, RZ, R20, R7 ;  /* 0x00000014ff067219 */ /* 0x000fe40000011607 */
[----:B------:R3:W4:Y:S03]  /*6bc0*/  F2I.U32.TRUNC.NTZ R20, R9 ;  /* 0x0000000900147305 */ /* 0x000726000020f000 */
[----:B------:R-:W1:Y:S01]  /*6bd0*/  LDC R25, c[0x0][0x648] ;  /* 0x00019200ff197b82 */ /* 0x000e620000000800 */
[-C--:B0-----:R-:W-:Y:S02]  /*6be0*/  SHF.R.U64 R19, R15, R11.reuse, R6 ;  /* 0x0000000b0f137219 */ /* 0x081fe40000001206 */
[----:B------:R-:W-:-:S02]  /*6bf0*/  SHF.L.U32 R10, R10, R11, RZ ;  /* 0x0000000b0a0a7219 */ /* 0x000fc400000006ff */
[-C--:B------:R-:W-:Y:S01]  /*6c00*/  SHF.R.U32.HI R7, RZ, R11.reuse, R6 ;  /* 0x0000000bff077219 */ /* 0x080fe20000011606 */
[----:B------:R-:W-:Y:S01]  /*6c10*/  IMAD.MOV.U32 R6, RZ, RZ, R19 ;  /* 0x000000ffff067224 */ /* 0x000fe200078e0013 */
[----:B------:R-:W-:Y:S01]  /*6c20*/  SHF.L.U32 R24, R8, R11, RZ ;  /* 0x0000000b08187219 */ /* 0x000fe200000006ff */
[----:B------:R-:W0:Y:S01]  /*6c30*/  LDC R28, c[0x0][0x638] ;  /* 0x00018e00ff1c7b82 */ /* 0x000e220000000800 */
[----:B------:R-:W-:-:S07]  /*6c40*/  LOP3.LUT R30, RZ, R10, RZ, 0x33, !PT ;  /* 0x0000000aff1e7212 */ /* 0x000fce00078e33ff */
[----:B------:R-:W0:Y:S01]  /*6c50*/  LDC R29, c[0x0][0x610] ;  /* 0x00018400ff1d7b82 */ /* 0x000e220000000800 */
[----:B---34-:R-:W-:Y:S05]  /*6c60*/  @!P0 BRA `(.L_x_161) ;  /* 0x0000000000288947 */ /* 0x018fea0003800000 */
[----:B------:R-:W3:Y:S02]  /*6c70*/  LDC R6, c[0x0][0x64c] ;  /* 0x00019300ff067b82 */ /* 0x000ee40000000800 */
[----:B---3--:R-:W-:-:S05]  /*6c80*/  IADD3 R11, P0, R19, R6, RZ ;  /* 0x00000006130b7210 */ /* 0x008fca0007f1e0ff */
        /* <DEDUP_REMOVED lines=8> */
.L_x_161:
[----:B------:R-:W-:Y:S01]  /*6d10*/  ISETP.NE.AND P0, PT, R2, 0x1, PT ;  /* 0x000000010200780c */ /* 0x000fe20003f05270 */
[----:B--2---:R-:W-:Y:S01]  /*6d20*/  VIADD R9, R21, 0xffffffff ;  /* 0xffffffff15097836 */ /* 0x004fe20000000000 */
[----:B-1----:R-:W-:Y:S01]  /*6d30*/  SHF.R.U64 R7, R6, R25, R7 ;  /* 0x0000001906077219 */ /* 0x002fe20000001207 */
[----:B------:R-:W-:Y:S01]  /*6d40*/  IMAD.MOV R20, RZ, RZ, -R20 ;  /* 0x000000ffff147224 */ /* 0x000fe200078e0a14 */
[----:B------:R-:W-:Y:S02]  /*6d50*/  LOP3.LUT R6, R15, R30, RZ, 0xc0, !PT ;  /* 0x0000001e0f067212 */ /* 0x000fe400078ec0ff */
[----:B------:R-:W-:Y:S01]  /*6d60*/  LOP3.LUT R12, R12, R9, RZ, 0xc0, !PT ;  /* 0x000000090c0c7212 */ /* 0x000fe200078ec0ff */
[----:B------:R-:W-:Y:S02]  /*6d70*/  IMAD.MOV R8, RZ, RZ, -R7 ;  /* 0x000000ffff087224 */ /* 0x000fe400078e0a07 */
[----:B------:R-:W-:Y:S02]  /*6d80*/  IMAD R6, R24, R7, R6 ;  /* 0x0000000718067224 */ /* 0x000fe400078e0206 */
[----:B------:R-:W-:-:S02]  /*6d90*/  IMAD.MOV.U32 R9, RZ, RZ, 0x1 ;  /* 0x00000001ff097424 */ /* 0x000fc400078e00ff */
[----:B------:R-:W-:Y:S02]  /*6da0*/  @P0 IMAD R23, R22, R20, R3 ;  /* 0x0000001416170224 */ /* 0x000fe400078e0203 */
[----:B0-----:R-:W-:Y:S02]  /*6db0*/  IMAD R3, R8, R28, R19 ;  /* 0x0000001c08037224 */ /* 0x001fe400078e0213 */
[----:B------:R-:W-:Y:S02]  /*6dc0*/  IMAD R13, R6, R29, R23 ;  /* 0x0000001d060d7224 */ /* 0x000fe400078e0217 */
[----:B------:R-:W-:Y:S02]  /*6dd0*/  IMAD R6, R3, R21, R12 ;  /* 0x0000001503067224 */ /* 0x000fe400078e020c */
[----:B------:R-:W-:-:S03]  /*6de0*/  IMAD.MOV.U32 R8, RZ, RZ, R14 ;  /* 0x000000ffff087224 */ /* 0x000fc600078e000e */
[----:B------:R-:W-:Y:S02]  /*6df0*/  SEL R20, R6, R13, !P0 ;  /* 0x0000000d06147207 */ /* 0x000fe40004000000 */
[----:B------:R-:W-:-:S07]  /*6e00*/  SEL R13, R13, R6, !P0 ;  /* 0x000000060d0d7207 */ /* 0x000fce0004000000 */
.L_x_159:
[----:B------:R-:W-:-:S08]  /*6e10*/  NOP ;  /* 0x0000000000007918 */ /* 0x000fd00000000000 */
[----:B------:R-:W0:-:S00]  /*6e20*/  USETMAXREG.DEALLOC.CTAPOOL 0x28 ;  /* 0x00000028000079c8 */ /* 0x000e0000080e0500 */
[----:B0-----:R-:W-:-:S13]  /*6e30*/  ISETP.NE.AND P0, PT, R0, RZ, PT ;  /* 0x000000ff0000720c */ /* 0x001fda0003f05270 */
[----:B------:R-:W-:Y:S05]  /*6e40*/  @P0 EXIT ;  /* 0x000000000000094d */ /* 0x000fea0003800000 */
[----:B------:R-:W-:Y:S01]  /*6e50*/  LOP3.LUT P0, RZ, R9, 0xff, RZ, 0xc0, !PT ;  /* 0x000000ff09ff7812 */ /* 0x000fe2000780c0ff */
[----:B------:R-:W-:Y:S02]  /*6e60*/  IMAD.MOV.U32 R0, RZ, RZ, 0x1 ;  /* 0x00000001ff007424 */ /* 0x000fe400078e00ff */
[----:B------:R-:W-:-:S10]  /*6e70*/  IMAD.MOV.U32 R3, RZ, RZ, RZ ;  /* 0x000000ffff037224 */ /* 0x000fd400078e00ff */
[----:B------:R-:W-:Y:S05]  /*6e80*/  @!P0 BRA `(.L_x_162) ;  /* 0x0000000c00448947 */ /* 0x000fea0003800000 */
[----:B------:R-:W0:Y:S01]  /*6e90*/  LDC R0, c[0x0][0x28c] ;  /* 0x0000a300ff007b82 */ /* 0x000e220000000800 */
[----:B------:R-:W-:Y:S01]  /*6ea0*/  LOP3.LUT P0, RZ, R4, 0x1f, RZ, 0xc0, !PT ;  /* 0x0000001f04ff7812 */ /* 0x000fe2000780c0ff */
[----:B------:R-:W-:Y:S01]  /*6eb0*/  ULDC UR5, c[0x0][0x658] ;  /* 0x0001960000057ab9 */ /* 0x000fe20000000800 */
[----:B------:R-:W-:Y:S01]  /*6ec0*/  UMOV UR6, 0xffffffff ;  /* 0xffffffff00067882 */ /* 0x000fe20000000000 */
[----:B------:R-:W-:Y:S01]  /*6ed0*/  BSSY B0, `(.L_x_162) ;  /* 0x00000cc000007945 */ /* 0x000fe20003800000 */
[----:B------:R-:W-:Y:S01]  /*6ee0*/  USHF.L.U32 UR6, UR6, UR5, URZ ;  /* 0x0000000506067299 */ /* 0x000fe2000800063f */
[C---:B------:R-:W-:Y:S01]  /*6ef0*/  ISETP.NE.AND P2, PT, R5.reuse, RZ, PT ;  /* 0x000000ff0500720c */ /* 0x040fe20003f45270 */
[----:B------:R-:W-:Y:S01]  /*6f00*/  UMOV UR7, 0x1 ;  /* 0x0000000100077882 */ /* 0x000fe20000000000 */
[----:B------:R-:W-:Y:S01]  /*6f10*/  ISETP.NE.OR P0, PT, R5, RZ, !P0 ;  /* 0x000000ff0500720c */ /* 0x000fe20004705670 */
[----:B------:R-:W-:Y:S01]  /*6f20*/  IMAD.MOV.U32 R11, RZ, RZ, 0x1 ;  /* 0x00000001ff0b7424 */ /* 0x000fe200078e00ff */
[----:B------:R-:W-:Y:S01]  /*6f30*/  LOP3.LUT R19, R18, 0x2, RZ, 0xfc, !PT ;  /* 0x0000000212137812 */ /* 0x000fe200078efcff */
[----:B------:R-:W-:Y:S01]  /*6f40*/  ULDC UR4, c[0x0][0x600] ;  /* 0x0001800000047ab9 */ /* 0x000fe20000000800 */
[----:B------:R-:W-:-:S02]  /*6f50*/  USHF.L.U32 UR13, UR7, UR5, URZ ;  /* 0x00000005070d7299 */ /* 0x000fc4000800063f */
[----:B------:R-:W-:Y:S02]  /*6f60*/  UIADD3 UR4, UR4, -0x1, URZ ;  /* 0xffffffff04047890 */ /* 0x000fe4000fffe03f */
[----:B------:R-:W-:Y:S01]  /*6f70*/  ULOP3.LUT UR5, URZ, UR6, URZ, 0x33, !UPT ;  /* 0x000000063f057292 */ /* 0x000fe2000f8e333f */
[----:B------:R-:W-:Y:S01]  /*6f80*/  ULDC.64 UR22, c[0x0][0x198] ;  /* 0x0000660000167ab9 */ /* 0x000fe20000000a00 */
[----:B0-----:R-:W-:-:S05]  /*6f90*/  VIADD R0, R0, 0x7f ;  /* 0x0000007f00007836 */ /* 0x001fca0000000000 */
[----:B------:R-:W-:-:S04]  /*6fa0*/  SHF.R.S32.HI R3, RZ, 0x1f, R0 ;  /* 0x0000001fff037819 */ /* 0x000fc80000011400 */
[----:B------:R-:W-:Y:S01]  /*6fb0*/  LEA.HI R3, R3, R0, RZ, 0x7 ;  /* 0x0000000003037211 */ /* 0x000fe200078f38ff */
[----:B------:R-:W-:-:S03]  /*6fc0*/  IMAD.MOV.U32 R0, RZ, RZ, 0x1 ;  /* 0x00000001ff007424 */ /* 0x000fc600078e00ff */
[----:B------:R-:W-:Y:S01]  /*6fd0*/  SHF.R.S32.HI R12, RZ, 0x7, R3 ;  /* 0x00000007ff0c7819 */ /* 0x000fe20000011403 */
[----:B------:R-:W-:-:S04]  /*6fe0*/  IMAD.MOV.U32 R3, RZ, RZ, RZ ;  /* 0x000000ffff037224 */ /* 0x000fc800078e00ff */
[----:B------:R-:W-:-:S07]  /*6ff0*/  VIADD R10, R12, 0x1 ;  /* 0x000000010c0a7836 */ /* 0x000fce0000000000 */
.L_x_174:
[----:B------:R-:W-:-:S03]  /*7000*/  UMOV UR6, 0xffffffff ;  /* 0xffffffff00067882 */ /* 0x000fc60000000000 */
[----:B------:R-:W-:Y:S05]  /*7010*/  BRA.DIV UR6, `(.L_x_163) ;  /* 0x0000000e06847947 */ /* 0x000fea000b800000 */
[----:B------:R-:W-:-:S13]  /*7020*/  ELECT P6, URZ, PT ;  /* 0x00000000003f782f */ /* 0x000fda00038c0000 */
.L_x_183:
[----:B------:R-:W0:Y:S01]  /*7030*/  LDC R4, c[0x0][0x28c] ;  /* 0x0000a300ff047b82 */ /* 0x000e220000000800 */
[----:B------:R-:W-:Y:S01]  /*7040*/  BSSY B1, `(.L_x_164) ;  /* 0x0000041000017945 */ /* 0x000fe20003800000 */
[----:B0-----:R-:W-:-:S13]  /*7050*/  ISETP.LT.OR P6, PT, R4, 0x1, !P6 ;  /* 0x000000010400780c */ /* 0x001fda00077c1670 */
[----:B------:R-:W-:Y:S05]  /*7060*/  @P6 BRA `(.L_x_165) ;  /* 0x0000000000f86947 */ /* 0x000fea0003800000 */
[----:B------:R-:W-:Y:S02]  /*7070*/  IMAD.SHL.U32 R13, R13, 0x80, RZ ;  /* 0x000000800d0d7824 */ /* 0x000fe400078e00ff */
[----:B------:R-:W-:Y:S02]  /*7080*/  IMAD.SHL.U32 R20, R20, 0x80, RZ ;  /* 0x0000008014147824 */ /* 0x000fe400078e00ff */
[----:B------:R-:W-:Y:S02]  /*7090*/  IMAD.MOV.U32 R21, RZ, RZ, RZ ;  /* 0x000000ffff157224 */ /* 0x000fe400078e00ff */
[----:B------:R-:W-:Y:S02]  /*70a0*/  IMAD.MOV.U32 R4, RZ, RZ, R10 ;  /* 0x000000ffff047224 */ /* 0x000fe400078e000a */
[----:B------:R-:W-:Y:S02]  /*70b0*/  IMAD.MOV.U32 R5, RZ, RZ, R0 ;  /* 0x000000ffff057224 */ /* 0x000fe400078e0000 */
[----:B------:R-:W-:-:S07]  /*70c0*/  IMAD.MOV.U32 R6, RZ, RZ, R3 ;  /* 0x000000ffff067224 */ /* 0x000fce00078e0003 */
.L_x_169:
[----:B------:R-:W0:Y:S01]  /*70d0*/  S2R R14, SR_CgaCtaId ;  /* 0x00000000000e7919 */ /* 0x000e220000008800 */
[----:B------:R-:W-:Y:S01]  /*70e0*/  MOV R7, 0x400 ;  /* 0x0000040000077802 */ /* 0x000fe20000000f00 */
[----:B------:R-:W1:Y:S03]  /*70f0*/  @!P2 LDC R9, c[0x0][0x500] ;  /* 0x00014000ff09ab82 */ /* 0x000e660000000800 */
[----:B0-----:R-:W-:Y:S02]  /*7100*/  LEA R15, R14, R7, 0x18 ;  /* 0x000000070e0f7211 */ /* 0x001fe400078ec0ff */
[----:B------:R-:W-:-:S03]  /*7110*/  SHF.L.U32 R7, R5, 0x1f, RZ ;  /* 0x0000001f05077819 */ /* 0x000fc600000006ff */
[----:B------:R-:W-:-:S04]  /*7120*/  IMAD R14, R6, 0x8, R15 ;  /* 0x00000008060e7824 */ /* 0x000fc800078e020f */
[----:B------:R-:W0:Y:S02]  /*7130*/  SYNCS.PHASECHK.TRANS64.TRYWAIT P1, [R14+URZ+0x10], R7 ;  /* 0x000010070e0075a7 */ /* 0x000e24000802017f */
[----:B01----:R-:W-:Y:S05]  /*7140*/  @!P1 BRA `(.L_x_166) ;  /* 0x0000000c00589947 */ /* 0x003fea0003800000 */
.L_x_184:
[----:B0-----:R-:W-:Y:S01]  /*7150*/  PRMT R7, R19, 0x9910, RZ ;  /* 0x0000991013077816 */ /* 0x001fe200000000ff */
[----:B------:R0:W-:Y:S03]  /*7160*/  @!P2 SYNCS.ARRIVE.TRANS64 RZ, [R14+URZ], R9 ;  /* 0x000000090effa9a7 */ /* 0x0001e6000800003f */
[----:B------:R-:W-:-:S13]  /*7170*/  ISETP.NE.AND P1, PT, R7, 0x2, PT ;  /* 0x000000020700780c */ /* 0x000fda0003f25270 */
[----:B0-----:R-:W-:Y:S05]  /*7180*/  @P1 BRA `(.L_x_167) ;  /* 0x0000000000041947 */ /* 0x001fea0003800000 */
[----:B------:R-:W-:Y:S01]  /*7190*/  BPT.TRAP 0x1 ;  /* 0x000000040000795c */ /* 0x000fe20000300000 */
.L_x_167:
[----:B------:R-:W-:Y:S05]  /*71a0*/  @P0 BRA `(.L_x_168) ;  /* 0x0000000000040947 */ /* 0x000fea0003800000 */
[----:B------:R-:W-:Y:S01]  /*71b0*/  BPT.TRAP 0x1 ;  /* 0x000000040000795c */ /* 0x000fe20000300000 */
.L_x_168:
[----:B------:R-:W-:Y:S01]  /*71c0*/  IMAD R15, R6, 0x8000, R15 ;  /* 0x00008000060f7824 */ /* 0x000fe200078e020f */
[----:B------:R-:W-:Y:S01]  /*71d0*/  R2UR UR34, R21 ;  /* 0x00000000152272ca */ /* 0x000fe200000e0000 */
[----:B------:R-:W-:Y:S01]  /*71e0*/  VIADD R4, R4, 0xffffffff ;  /* 0xffffffff04047836 */ /* 0x000fe20000000000 */
[----:B------:R-:W-:Y:S01]  /*71f0*/  R2UR UR33, R14 ;  /* 0x000000000e2172ca */ /* 0x000fe200000e0000 */
[----:B------:R-:W-:Y:S01]  /*7200*/  UIADD3 UR6, UP0, UR22, 0xf0, URZ ;  /* 0x000000f016067890 */ /* 0x000fe2000ff1e03f */
[----:B------:R-:W-:Y:S01]  /*7210*/  R2UR UR8, R15 ;  /* 0x000000000f0872ca */ /* 0x000fe200000e0000 */
[----:B------:R-:W-:Y:S01]  /*7220*/  UIADD3 UR30, UP1, UR22, 0x1f0, URZ ;  /* 0x000001f0161e7890 */ /* 0x000fe2000ff3e03f */
[----:B------:R-:W-:Y:S01]  /*7230*/  R2UR UR35, R13 ;  /* 0x000000000d2372ca */ /* 0x000fe200000e0000 */
[----:B------:R-:W-:Y:S01]  /*7240*/  UIADD3.X UR7, URZ, UR23, URZ, UP0, !UPT ;  /* 0x000000173f077290 */ /* 0x000fe200087fe43f */
[----:B------:R-:W-:Y:S01]  /*7250*/  R2UR UR36, R8 ;  /* 0x00000000082472ca */ /* 0x000fe200000e0000 */
[----:B------:R-:W-:Y:S01]  /*7260*/  UIADD3.X UR31, URZ, UR23, URZ, UP1, !UPT ;  /* 0x000000173f1f7290 */ /* 0x000fe20008ffe43f */
[----:B------:R-:W-:Y:S01]  /*7270*/  R2UR UR19, R20 ;  /* 0x00000000141372ca */ /* 0x000fe200000e0000 */
[----:B------:R-:W-:Y:S01]  /*7280*/  VIADD R6, R6, 0x1 ;  /* 0x0000000106067836 */ /* 0x000fe20000000000 */
[----:B------:R-:W-:Y:S01]  /*7290*/  ISETP.GT.AND P3, PT, R4, 0x1, PT ;  /* 0x000000010400780c */ /* 0x000fe20003f64270 */
[----:B------:R-:W-:Y:S01]  /*72a0*/  UIADD3 UR26, UR34, 0x40, URZ ;  /* 0x00000040221a7890 */ /* 0x000fe2000fffe03f */
[----:B------:R-:W-:Y:S01]  /*72b0*/  VIADD R21, R21, 0x80 ;  /* 0x0000008015157836 */ /* 0x000fe20000000000 */
[----:B------:R-:W-:Y:S01]  /*72c0*/  UMOV UR14, 0x0 ;  /* 0x00000000000e7882 */ /* 0x000fe20000000000 */
[----:B------:R-:W-:Y:S01]  /*72d0*/  UMOV UR15, 0x10000000 ;  /* 0x10000000000f7882 */ /* 0x000fe20000000000 */
[----:B------:R-:W-:Y:S01]  /*72e0*/  UIADD3 UR32, UR8, 0x100, URZ ;  /* 0x0000010008207890 */ /* 0x000fe2000fffe03f */
[----:B------:R-:W-:Y:S01]  /*72f0*/  ISETP.NE.AND P1, PT, R6, 0x2, PT ;  /* 0x000000020600780c */ /* 0x000fe20003f25270 */
[----:B------:R-:W-:-:S02]  /*7300*/  UIADD3 UR24, UR8, 0x4100, URZ ;  /* 0x0000410008187890 */ /* 0x000fc4000fffe03f */
[----:B------:R-:W-:Y:S01]  /*7310*/  UIADD3 UR16, UR8, 0x10100, URZ ;  /* 0x0001010008107890 */ /* 0x000fe2000fffe03f */
[----:B------:R-:W-:Y:S01]  /*7320*/  SEL R14, RZ, 0x1, P1 ;  /* 0x00000001ff0e7807 */ /* 0x000fe20000800000 */
[----:B------:R-:W-:Y:S01]  /*7330*/  UIADD3 UR8, UR8, 0x14100, URZ ;  /* 0x0001410008087890 */ /* 0x000fe2000fffe03f */
[----:B------:R-:W-:Y:S01]  /*7340*/  SEL R6, R6, RZ, P1 ;  /* 0x000000ff06067207 */ /* 0x000fe20000800000 */
[----:B------:R-:W-:Y:S01]  /*7350*/  UMOV UR25, UR33 ;  /* 0x0000002100197c82 */ /* 0x000fe20008000000 */
[----:B------:R-:W-:Y:S01]  /*7360*/  UMOV UR27, UR35 ;  /* 0x00000023001b7c82 */ /* 0x000fe20008000000 */
[----:B------:R-:W-:Y:S01]  /*7370*/  UMOV UR28, UR36 ;  /* 0x00000024001c7c82 */ /* 0x000fe20008000000 */
[----:B------:R-:W-:Y:S01]  /*7380*/  UMOV UR17, UR33 ;  /* 0x0000002100117c82 */ /* 0x000fe20008000000 */
[----:B------:R-:W-:Y:S01]  /*7390*/  UMOV UR18, UR34 ;  /* 0x0000002200127c82 */ /* 0x000fe20008000000 */
[----:B------:R-:W-:Y:S01]  /*73a0*/  UMOV UR20, UR36 ;  /* 0x0000002400147c82 */ /* 0x000fe20008000000 */
[----:B------:R0:W-:Y:S01]  /*73b0*/  UTMALDG.3D [UR32], [UR6], desc[UR14] ;  /* 0x00000e20060075b4 */ /* 0x0001e20008011000 */
[----:B------:R-:W-:Y:S01]  /*73c0*/  UMOV UR9, UR33 ;  /* 0x0000002100097c82 */ /* 0x000fe20008000000 */
[----:B------:R-:W-:Y:S01]  /*73d0*/  UMOV UR11, UR19 ;  /* 0x00000013000b7c82 */ /* 0x000fe20008000000 */
[----:B------:R-:W-:Y:S01]  /*73e0*/  UMOV UR12, UR36 ;  /* 0x00000024000c7c82 */ /* 0x000fe20008000000 */
[----:B------:R-:W-:Y:S01]  /*73f0*/  UMOV UR10, UR26 ;  /* 0x0000001a000a7c82 */ /* 0x000fe20008000000 */
[----:B------:R-:W-:Y:S01]  /*7400*/  LOP3.LUT R5, R5, R14, RZ, 0x3c, !PT ;  /* 0x0000000e05057212 */ /* 0x000fe200078e3cff */
[----:B------:R0:W-:Y:S01]  /*7410*/  UTMALDG.3D [UR24], [UR6], desc[UR14] ;  /* 0x00000e18060075b4 */ /* 0x0001e20008011000 */
[----:B------:R0:W-:Y:S01]  /*7420*/  UTMALDG.3D [UR16], [UR30], desc[UR14] ;  /* 0x00000e101e0075b4 */ /* 0x0001e20008011000 */
[----:B------:R0:W-:Y:S02]  /*7430*/  UTMALDG.3D [UR8], [UR30], desc[UR14] ;  /* 0x00000e081e0075b4 */ /* 0x0001e40008011000 */
[----:B0-----:R-:W-:Y:S05]  /*7440*/  @P3 BRA `(.L_x_169) ;  /* 0xfffffffc00203947 */ /* 0x001fea000383ffff */
.L_x_165:
[----:B------:R-:W-:Y:S05]  /*7450*/  BSYNC B1 ;  /* 0x0000000000017941 */ /* 0x000fea0003800000 */
.L_x_164:
[----:B------:R-:W-:Y:S01]  /*7460*/  LOP3.LUT P3, RZ, R11, 0xff, RZ, 0xc0, !PT ;  /* 0x000000ff0bff7812 */ /* 0x000fe2000786c0ff */
[----:B------:R-:W-:Y:S01]  /*7470*/  IMAD.IADD R3, R12, 0x1, R3 ;  /* 0x000000010c037824 */ /* 0x000fe200078e0203 */
[----:B------:R-:W-:Y:S01]  /*7480*/  IADD3 R16, P4, R16, UR38, RZ ;  /* 0x0000002610107c10 */ /* 0x000fe2000ff9e0ff */
[----:B------:R-:W-:Y:S01]  /*7490*/  ULDC.64 UR6, c[0x0][0x650] ;  /* 0x0001940000067ab9 */ /* 0x000fe20000000a00 */
[----:B------:R-:W-:Y:S01]  /*74a0*/  BSSY B1, `(.L_x_170) ;  /* 0x000006c000017945 */ /* 0x000fe20003800000 */
[----:B------:R-:W-:Y:S01]  /*74b0*/  IMAD.MOV.U32 R13, RZ, RZ, -0x1 ;  /* 0xffffffffff0d7424 */ /* 0x000fe200078e00ff */
[----:B------:R-:W-:Y:S01]  /*74c0*/  ISETP.GT.U32.AND P1, PT, R3, 0x1, PT ;  /* 0x000000010300780c */ /* 0x000fe20003f24070 */
[----:B------:R-:W-:Y:S01]  /*74d0*/  IMAD.MOV.U32 R20, RZ, RZ, -0x1 ;  /* 0xffffffffff147424 */ /* 0x000fe200078e00ff */
[----:B------:R-:W-:Y:S01]  /*74e0*/  SHF.R.U32.HI R4, RZ, 0x1, R3 ;  /* 0x00000001ff047819 */ /* 0x000fe20000011603 */
[----:B------:R-:W-:Y:S01]  /*74f0*/  IMAD.MOV.U32 R8, RZ, RZ, -0x1 ;  /* 0xffffffffff087424 */ /* 0x000fe200078e00ff */
[----:B------:R-:W-:-:S02]  /*7500*/  ISETP.LT.U32.AND P1, PT, R12, 0x2, P1 ;  /* 0x000000020c00780c */ /* 0x000fc40000f21070 */
[----:B------:R-:W-:Y:S01]  /*7510*/  IADD3.X R17, R17, UR41, RZ, P4, !PT ;  /* 0x0000002911117c10 */ /* 0x000fe2000a7fe4ff */
[----:B------:R-:W0:Y:S01]  /*7520*/  @P3 S2R R6, SR_CgaCtaId ;  /* 0x0000000000063919 */ /* 0x000e220000008800 */
[----:B------:R-:W-:Y:S02]  /*7530*/  @P3 MOV R5, 0x400 ;  /* 0x0000040000053802 */ /* 0x000fe40000000f00 */
[----:B------:R-:W-:Y:S02]  /*7540*/  ISETP.GE.U32.AND P4, PT, R16, UR6, PT ;  /* 0x0000000610007c0c */ /* 0x000fe4000bf86070 */
[----:B------:R-:W-:Y:S02]  /*7550*/  LOP3.LUT R4, R4, 0x1, RZ, 0xc0, !PT ;  /* 0x0000000104047812 */ /* 0x000fe400078ec0ff */
[----:B------:R-:W-:Y:S02]  /*7560*/  LOP3.LUT R3, R3, 0x1, RZ, 0xc0, !PT ;  /* 0x0000000103037812 */ /* 0x000fe400078ec0ff */
[----:B------:R-:W-:-:S02]  /*7570*/  PRMT R11, RZ, 0x7610, R11 ;  /* 0x00007610ff0b7816 */ /* 0x000fc4000000000b */
[----:B0-----:R-:W-:-:S04]  /*7580*/  @P3 LEA R5, R6, R5, 0x18 ;  /* 0x0000000506053211 */ /* 0x001fc800078ec0ff */
[----:B------:R0:W-:Y:S01]  /*7590*/  @P3 SYNCS.ARRIVE.TRANS64.A1T0 RZ, [R5+URZ+0x38], RZ ;  /* 0x000038ff05ff39a7 */ /* 0x0001e2000810003f */
[----:B------:R-:W-:-:S04]  /*75a0*/  ISETP.NE.U32.AND P3, PT, R4, 0x1, PT ;  /* 0x000000010400780c */ /* 0x000fc80003f65070 */
[----:B------:R-:W-:Y:S02]  /*75b0*/  ISETP.GT.U32.AND P3, PT, R12, 0x1, !P3 ;  /* 0x000000010c00780c */ /* 0x000fe40005f64070 */
[----:B0-----:R-:W-:Y:S02]  /*75c0*/  SEL R5, RZ, 0x1, !P1 ;  /* 0x00000001ff057807 */ /* 0x001fe40004800000 */
[----:B------:R-:W-:Y:S02]  /*75d0*/  ISETP.GE.U32.AND.EX P1, PT, R17, UR7, PT, P4 ;  /* 0x0000000711007c0c */ /* 0x000fe4000bf26140 */
[----:B------:R-:W-:-:S04]  /*75e0*/  SEL R4, RZ, 0x1, !P3 ;  /* 0x00000001ff047807 */ /* 0x000fc80005800000 */
[----:B------:R-:W-:Y:S02]  /*75f0*/  LOP3.LUT R0, R4, R0, R5, 0x96, !PT ;  /* 0x0000000004007212 */ /* 0x000fe400078e9605 */
[----:B------:R-:W-:-:S05]  /*7600*/  PRMT R4, RZ, 0x7610, R4 ;  /* 0x00007610ff047816 */ /* 0x000fca0000000004 */
[----:B------:R-:W-:Y:S05]  /*7610*/  @P1 BRA `(.L_x_171) ;  /* 0x0000000400501947 */ /* 0x000fea0003800000 */
[----:B------:R-:W-:Y:S01]  /*7620*/  ULDC.64 UR6, c[0x0][0x628] ;  /* 0x00018a0000067ab9 */ /* 0x000fe20000000a00 */
[----:B------:R-:W0:Y:S01]  /*7630*/  S2R R14, SR_CTAID.X ;  /* 0x00000000000e7919 */ /* 0x000e220000002500 */
[----:B------:R-:W-:Y:S01]  /*7640*/  ISETP.NE.U32.AND P1, PT, RZ, UR6, PT ;  /* 0x00000006ff007c0c */ /* 0x000fe2000bf25070 */
[----:B------:R-:W-:Y:S01]  /*7650*/  ULDC UR9, c[0x0][0x630] ;  /* 0x00018c0000097ab9 */ /* 0x000fe20000000800 */
[----:B------:R-:W-:Y:S01]  /*7660*/  IMAD.MOV.U32 R4, RZ, RZ, R16 ;  /* 0x000000ffff047224 */ /* 0x000fe200078e0010 */
[----:B------:R-:W1:Y:S01]  /*7670*/  S2R R13, SR_CTAID.Y ;  /* 0x00000000000d7919 */ /* 0x000e620000002600 */
[----:B------:R-:W-:Y:S01]  /*7680*/  ISETP.NE.AND.EX P1, PT, RZ, UR7, PT, P1 ;  /* 0x00000007ff007c0c */ /* 0x000fe2000bf25310 */
[----:B------:R-:W-:-:S12]  /*7690*/  IMAD.MOV.U32 R5, RZ, RZ, R17 ;  /* 0x000000ffff057224 */ /* 0x000fd800078e0011 */
[----:B------:R-:W-:Y:S05]  /*76a0*/  @!P1 BRA `(.L_x_172) ;  /* 0x0000000000289947 */ /* 0x000fea0003800000 */
[----:B------:R-:W-:Y:S02]  /*76b0*/  ULDC UR8, c[0x0][0x634] ;  /* 0x00018d0000087ab9 */ /* 0x000fe40000000800 */
[----:B------:R-:W-:-:S05]  /*76c0*/  IADD3 R9, P1, R16, UR8, RZ ;  /* 0x0000000810097c10 */ /* 0x000fca000ff3e0ff */
[----:B------:R-:W-:-:S04]  /*76d0*/  IMAD.X R15, RZ, RZ, R17, P1 ;  /* 0x000000ffff0f7224 */ /* 0x000fc800008e0611 */
[----:B------:R-:W-:-:S04]  /*76e0*/  IMAD.WIDE.U32 R6, R15, UR6, RZ ;  /* 0x000000060f067c25 */ /* 0x000fc8000f8e00ff */
[----:B------:R-:W-:-:S04]  /*76f0*/  IMAD.WIDE.U32 R6, P1, R9, UR7, R6 ;  /* 0x0000000709067c25 */ /* 0x000fc8000f820006 */
[----:B------:R-:W-:-:S04]  /*7700*/  IMAD.WIDE.U32 R8, R9, UR6, RZ ;  /* 0x0000000609087c25 */ /* 0x000fc8000f8e00ff */
[----:B------:R-:W-:Y:S01]  /*7710*/  IMAD.X R5, RZ, RZ, RZ, P1 ;  /* 0x000000ffff057224 */ /* 0x000fe200008e06ff */
[----:B------:R-:W-:Y:S01]  /*7720*/  IADD3 RZ, P1, R9, R6, RZ ;  /* 0x0000000609ff7210 */ /* 0x000fe20007f3e0ff */
[----:B------:R-:W-:-:S04]  /*7730*/  IMAD.MOV.U32 R4, RZ, RZ, R7 ;  /* 0x000000ffff047224 */ /* 0x000fc800078e0007 */
[----:B------:R-:W-:-:S08]  /*7740*/  IMAD.WIDE.U32.X R4, R15, UR7, R4, P1 ;  /* 0x000000070f047c25 */ /* 0x000fd000088e0404 */
.L_x_172:
[--C-:B------:R-:W-:Y:S01]  /*7750*/  SHF.R.U64 R8, R4, UR9, R5.reuse ;  /* 0x0000000904087c19 */ /* 0x100fe20008001205 */
[----:B------:R-:W-:Y:S01]  /*7760*/  ULDC.64 UR6, c[0x0][0x620] ;  /* 0x0001880000067ab9 */ /* 0x000fe20000000a00 */
[----:B------:R-:W-:Y:S01]  /*7770*/  SHF.R.U32.HI R4, RZ, UR9, R5 ;  /* 0x00000009ff047c19 */ /* 0x000fe20008011605 */
[----:B------:R-:W2:Y:S01]  /*7780*/  LDC R25, c[0x0][0x144] ;  /* 0x00005100ff197b82 */ /* 0x000ea20000000800 */
[----:B------:R-:W-:Y:S01]  /*7790*/  IADD3 R7, P1, RZ, -R8, RZ ;  /* 0x80000008ff077210 */ /* 0x000fe20007f3e0ff */
[----:B------:R-:W-:Y:S01]  /*77a0*/  ULDC.64 UR10, c[0x0][0x640] ;  /* 0x00019000000a7ab9 */ /* 0x000fe20000000a00 */
[----:B0-----:R-:W-:Y:S01]  /*77b0*/  I2FP.F32.U32 R9, R14 ;  /* 0x0000000e00097245 */ /* 0x001fe20000201000 */
[----:B------:R-:W-:Y:S02]  /*77c0*/  ULDC UR8, c[0x0][0x608] ;  /* 0x0001820000087ab9 */ /* 0x000fe40000000800 */
[----:B------:R-:W-:Y:S01]  /*77d0*/  IMAD.X R4, RZ, RZ, ~R4, P1 ;  /* 0x000000ffff047224 */ /* 0x000fe200008e0e04 */
[----:B------:R-:W-:Y:S01]  /*77e0*/  ISETP.NE.U32.AND P1, PT, RZ, UR10, PT ;  /* 0x0000000aff007c0c */ /* 0x000fe2000bf25070 */
[----:B------:R-:W0:Y:S02]  /*77f0*/  LDC R20, c[0x0][0x148] ;  /* 0x00005200ff147b82 */ /* 0x000e240000000800 */
[----:B------:R-:W-:Y:S01]  /*7800*/  IMAD R6, R4, UR6, RZ ;  /* 0x0000000604067c24 */ /* 0x000fe2000f8e02ff */
[----:B------:R-:W-:Y:S01]  /*7810*/  ISETP.NE.AND.EX P1, PT, RZ, UR11, PT, P1 ;  /* 0x0000000bff007c0c */ /* 0x000fe2000bf25310 */
[----:B------:R-:W-:Y:S01]  /*7820*/  IMAD.WIDE.U32 R4, R7, UR6, R16 ;  /* 0x0000000607047c25 */ /* 0x000fe2000f8e0010 */
[----:B------:R-:W-:-:S03]  /*7830*/  ULDC UR6, c[0x0][0x150] ;  /* 0x0000540000067ab9 */ /* 0x000fc60000000800 */
[----:B------:R-:W-:Y:S02]  /*7840*/  IMAD R7, R7, UR7, R6 ;  /* 0x0000000707077c24 */ /* 0x000fe4000f8e0206 */
[----:B------:R-:W-:Y:S01]  /*7850*/  FMUL R6, R9, UR6 ;  /* 0x0000000609067c20 */ /* 0x000fe20008400000 */
[----:B------:R-:W-:Y:S01]  /*7860*/  ULDC UR6, c[0x0][0x618] ;  /* 0x0001860000067ab9 */ /* 0x000fe20000000800 */
[----:B------:R-:W-:Y:S01]  /*7870*/  ULDC UR7, c[0x0][0x154] ;  /* 0x0000550000077ab9 */ /* 0x000fe20000000800 */
[----:B------:R-:W-:-:S03]  /*7880*/  IMAD.IADD R5, R5, 0x1, R7 ;  /* 0x0000000105057824 */ /* 0x000fc600078e0207 */
[----:B------:R-:W3:Y:S02]  /*7890*/  F2I.U32.TRUNC.NTZ R6, R6 ;  /* 0x0000000600067305 */ /* 0x000ee4000020f000 */
[----:B------:R-:W-:Y:S02]  /*78a0*/  SHF.R.U64 R9, R4, UR6, R5 ;  /* 0x0000000604097c19 */ /* 0x000fe40008001205 */
[----:B-1----:R-:W-:-:S05]  /*78b0*/  I2FP.F32.U32 R4, R13 ;  /* 0x0000000d00047245 */ /* 0x002fca0000201000 */
[----:B------:R-:W-:Y:S01]  /*78c0*/  FMUL R22, R4, UR7 ;  /* 0x0000000704167c20 */ /* 0x000fe20008400000 */
[----:B------:R-:W-:Y:S01]  /*78d0*/  SHF.R.U32.HI R4, RZ, UR6, R5 ;  /* 0x00000006ff047c19 */ /* 0x000fe20008011605 */
[----:B------:R-:W-:-:S03]  /*78e0*/  ULDC UR6, c[0x0][0x658] ;  /* 0x0001960000067ab9 */ /* 0x000fc60000000800 */
[--C-:B------:R-:W-:Y:S01]  /*78f0*/  SHF.R.U64 R21, R9, UR8, R4.reuse ;  /* 0x0000000809157c19 */ /* 0x100fe20008001204 */
[----:B------:R-:W1:Y:S01]  /*7900*/  F2I.U32.TRUNC.NTZ R22, R22 ;  /* 0x0000001600167305 */ /* 0x000e62000020f000 */
[----:B------:R-:W-:Y:S01]  /*7910*/  SHF.R.U32.HI R4, RZ, UR8, R4 ;  /* 0x00000008ff047c19 */ /* 0x000fe20008011604 */
[----:B---3--:R-:W-:-:S03]  /*7920*/  IMAD.MOV R6, RZ, RZ, -R6 ;  /* 0x000000ffff067224 */ /* 0x008fc600078e0a06 */
[----:B------:R-:W-:Y:S01]  /*7930*/  SHF.R.U64 R15, R21, UR6, R4 ;  /* 0x00000006150f7c19 */ /* 0x000fe20008001204 */
[----:B--2---:R-:W-:Y:S01]  /*7940*/  IMAD R14, R25, R6, R14 ;  /* 0x00000006190e7224 */ /* 0x004fe200078e020e */
[----:B------:R-:W-:-:S03]  /*7950*/  SHF.R.U32.HI R23, RZ, UR6, R4 ;  /* 0x00000006ff177c19 */ /* 0x000fc60008011604 */
[----:B------:R-:W-:Y:S02]  /*7960*/  IMAD.MOV.U32 R4, RZ, RZ, R15 ;  /* 0x000000ffff047224 */ /* 0x000fe400078e000f */
[----:B------:R-:W-:Y:S01]  /*7970*/  IMAD.MOV.U32 R5, RZ, RZ, R23 ;  /* 0x000000ffff057224 */ /* 0x000fe200078e0017 */
[----:B-1----:R-:W-:Y:S06]  /*7980*/  @!P1 BRA `(.L_x_173) ;  /* 0x0000000000289947 */ /* 0x002fec0003800000 */
[----:B------:R-:W-:Y:S02]  /*7990*/  ULDC UR6, c[0x0][0x64c] ;  /* 0x0001930000067ab9 */ /* 0x000fe40000000800 */
[----:B------:R-:W-:-:S05]  /*79a0*/  IADD3 R5, P1, R15, UR6, RZ ;  /* 0x000000060f057c10 */ /* 0x000fca000ff3e0ff */
[----:B------:R-:W-:-:S04]  /*79b0*/  IMAD.X R23, RZ, RZ, R23, P1 ;  /* 0x000000ffff177224 */ /* 0x000fc800008e0617 */
[----:B------:R-:W-:-:S04]  /*79c0*/  IMAD.WIDE.U32 R6, R23, UR10, RZ ;  /* 0x0000000a17067c25 */ /* 0x000fc8000f8e00ff */
[----:B------:R-:W-:-:S04]  /*79d0*/  IMAD.WIDE.U32 R6, P1, R5, UR11, R6 ;  /* 0x0000000b05067c25 */ /* 0x000fc8000f820006 */
[----:B------:R-:W-:-:S04]  /*79e0*/  IMAD.WIDE.U32 R4, R5, UR10, RZ ;  /* 0x0000000a05047c25 */ /* 0x000fc8000f8e00ff */
[----:B------:R-:W-:Y:S01]  /*79f0*/  IMAD.MOV.U32 R4, RZ, RZ, R7 ;  /* 0x000000ffff047224 */ /* 0x000fe200078e0007 */
[----:B------:R-:W-:Y:S01]  /*7a00*/  IADD3 RZ, P3, R5, R6, RZ ;  /* 0x0000000605ff7210 */ /* 0x000fe20007f7e0ff */
[----:B------:R-:W-:-:S04]  /*7a10*/  IMAD.X R5, RZ, RZ, RZ, P1 ;  /* 0x000000ffff057224 */ /* 0x000fc800008e06ff */
[----:B------:R-:W-:-:S08]  /*7a20*/  IMAD.WIDE.U32.X R4, R23, UR11, R4, P3 ;  /* 0x0000000b17047c25 */ /* 0x000fd000098e0404 */
.L_x_173:
[----:B------:R-:W-:Y:S01]  /*7a30*/  ISETP.NE.AND P1, PT, R2, 0x1, PT ;  /* 0x000000010200780c */ /* 0x000fe20003f25270 */
[----:B------:R-:W-:Y:S01]  /*7a40*/  ULDC UR6, c[0x0][0x648] ;  /* 0x0001920000067ab9 */ /* 0x000fe20000000800 */
[----:B------:R-:W-:Y:S01]  /*7a50*/  LOP3.LUT R21, R21, UR5, RZ, 0xc0, !PT ;  /* 0x0000000515157c12 */ /* 0x000fe2000f8ec0ff */
[----:B------:R-:W-:Y:S01]  /*7a60*/  IMAD.MOV R22, RZ, RZ, -R22 ;  /* 0x000000ffff167224 */ /* 0x000fe200078e0a16 */
[----:B------:R-:W-:Y:S01]  /*7a70*/  SHF.R.U64 R4, R4, UR6, R5 ;  /* 0x0000000604047c19 */ /* 0x000fe20008001205 */
[----:B------:R-:W-:Y:S01]  /*7a80*/  ULDC UR6, c[0x0][0x638] ;  /* 0x00018e0000067ab9 */ /* 0x000fe20000000800 */
[----:B------:R-:W-:Y:S01]  /*7a90*/  ULDC UR7, c[0x0][0x610] ;  /* 0x0001840000077ab9 */ /* 0x000fe20000000800 */
[----:B------:R-:W-:Y:S02]  /*7aa0*/  IMAD.MOV.U32 R5, RZ, RZ, 0x1 ;  /* 0x00000001ff057424 */ /* 0x000fe400078e00ff */
[----:B------:R-:W-:Y:S02]  /*7ab0*/  IMAD.MOV R6, RZ, RZ, -R4 ;  /* 0x000000ffff067224 */ /* 0x000fe400078e0a04 */
[----:B------:R-:W-:Y:S01]  /*7ac0*/  IMAD R21, R4, UR13, R21 ;  /* 0x0000000d04157c24 */ /* 0x000fe2000f8e0215 */
[----:B------:R-:W-:Y:S01]  /*7ad0*/  LOP3.LUT R4, R9, UR4, RZ, 0xc0, !PT ;  /* 0x0000000409047c12 */ /* 0x000fe2000f8ec0ff */
[----:B0-----:R-:W-:-:S02]  /*7ae0*/  @P1 IMAD R14, R20, R22, R13 ;  /* 0x00000016140e1224 */ /* 0x001fc400078e020d */
[----:B------:R-:W-:Y:S01]  /*7af0*/  IMAD R15, R6, UR6, R15 ;  /* 0x00000006060f7c24 */ /* 0x000fe2000f8e020f */
[----:B------:R-:W-:Y:S01]  /*7b00*/  ULDC UR6, c[0x0][0x600] ;  /* 0x0001800000067ab9 */ /* 0x000fe20000000800 */
[----:B------:R-:W-:Y:S02]  /*7b10*/  IMAD R14, R21, UR7, R14 ;  /* 0x00000007150e7c24 */ /* 0x000fe4000f8e020e */
[--C-:B------:R-:W-:Y:S01]  /*7b20*/  IMAD R15, R15, UR6, R4.reuse ;  /* 0x000000060f0f7c24 */ /* 0x100fe2000f8e0204 */
[----:B------:R-:W-:-:S04]  /*7b30*/  PRMT R4, R5, 0x7610, R4 ;  /* 0x0000761005047816 */ /* 0x000fc80000000004 */
[----:B------:R-:W-:Y:S02]  /*7b40*/  SEL R20, R15, R14, !P1 ;  /* 0x0000000e0f147207 */ /* 0x000fe40004800000 */
[----:B------:R-:W-:-:S07]  /*7b50*/  SEL R13, R14, R15, !P1 ;  /* 0x0000000f0e0d7207 */ /* 0x000fce0004800000 */
.L_x_171:
[----:B------:R-:W-:Y:S05]  /*7b60*/  BSYNC B1 ;  /* 0x0000000000017941 */ /* 0x000fea0003800000 */
.L_x_170:
[----:B------:R-:W-:-:S13]  /*7b70*/  LOP3.LUT P1, RZ, R4, 0xff, RZ, 0xc0, !PT ;  /* 0x000000ff04ff7812 */ /* 0x000fda000782c0ff */
[----:B------:R-:W-:Y:S05]  /*7b80*/  @P1 BRA `(.L_x_174) ;  /* 0xfffffff4001c1947 */ /* 0x000fea000383ffff */
[----:B------:R-:W-:Y:S05]  /*7b90*/  BSYNC B0 ;  /* 0x0000000000007941 */ /* 0x000fea0003800000 */
.L_x_162:
[----:B------:R-:W-:-:S03]  /*7ba0*/  UMOV UR6, 0xffffffff ;  /* 0xffffffff00067882 */ /* 0x000fc60000000000 */
[----:B------:R-:W-:Y:S05]  /*7bb0*/  BRA.DIV UR6, `(.L_x_175) ;  /* 0x0000000206d07947 */ /* 0x000fea000b800000 */
[----:B------:R-:W-:-:S13]  /*7bc0*/  ELECT P6, URZ, PT ;  /* 0x00000000003f782f */ /* 0x000fda00038c0000 */
.L_x_187:
[----:B------:R-:W-:Y:S04]  /*7bd0*/  BSSY B0, `(.L_x_176) ;  /* 0x0000019000007945 */ /* 0x000fe80003800000 */
[----:B------:R-:W-:Y:S05]  /*7be0*/  @!P6 BRA `(.L_x_177) ;  /* 0x00000000005ce947 */ /* 0x000fea0003800000 */
[----:B------:R-:W-:-:S04]  /*7bf0*/  LOP3.LUT R18, R18, 0x2, RZ, 0xfc, !PT ;  /* 0x0000000212127812 */ /* 0x000fc800078efcff */
[----:B------:R-:W-:-:S13]  /*7c00*/  ISETP.NE.AND P0, PT, R18, 0x3, PT ;  /* 0x000000031200780c */ /* 0x000fda0003f05270 */
[----:B------:R-:W-:Y:S05]  /*7c10*/  @!P0 BRA `(.L_x_178) ;  /* 0x0000000000048947 */ /* 0x000fea0003800000 */
[----:B------:R-:W-:Y:S01]  /*7c20*/  BPT.TRAP 0x1 ;  /* 0x000000040000795c */ /* 0x000fe20000300000 */
.L_x_178:
[----:B------:R-:W0:Y:S01]  /*7c30*/  S2R R5, SR_CgaCtaId ;  /* 0x0000000000057919 */ /* 0x000e220000008800 */
[----:B------:R-:W-:Y:S02]  /*7c40*/  MOV R2, 0x400 ;  /* 0x0000040000027802 */ /* 0x000fe40000000f00 */
[----:B------:R-:W-:Y:S02]  /*7c50*/  SHF.L.U32 R4, R0, 0x1f, RZ ;  /* 0x0000001f00047819 */ /* 0x000fe400000006ff */
[----:B0-----:R-:W-:-:S05]  /*7c60*/  LEA R2, R5, R2, 0x18 ;  /* 0x0000000205027211 */ /* 0x001fca00078ec0ff */
[----:B------:R-:W-:-:S04]  /*7c70*/  VIADD R2, R2, 0x10 ;  /* 0x0000001002027836 */ /* 0x000fc80000000000 */
[C---:B------:R-:W-:Y:S02]  /*7c80*/  IMAD R7, R3.reuse, 0x8, R2 ;  /* 0x0000000803077824 */ /* 0x040fe400078e0202 */
[----:B------:R-:W-:Y:S02]  /*7c90*/  VIADD R3, R3, 0x1 ;  /* 0x0000000103037836 */ /* 0x000fe40000000000 */
[----:B------:R-:W0:Y:S03]  /*7ca0*/  SYNCS.PHASECHK.TRANS64.TRYWAIT P0, [R7+URZ], R4 ;  /* 0x00000004070075a7 */ /* 0x000e26000800017f */
[----:B------:R-:W-:-:S04]  /*7cb0*/  ISETP.NE.AND P1, PT, R3, 0x2, PT ;  /* 0x000000020300780c */ /* 0x000fc80003f25270 */
[----:B------:R-:W-:Y:S02]  /*7cc0*/  SEL R5, RZ, 0x1, P1 ;  /* 0x00000001ff057807 */ /* 0x000fe40000800000 */
[----:B------:R-:W-:Y:S02]  /*7cd0*/  SEL R3, R3, RZ, P1 ;  /* 0x000000ff03037207 */ /* 0x000fe40000800000 */
[----:B------:R-:W-:Y:S01]  /*7ce0*/  LOP3.LUT R0, R0, R5, RZ, 0x3c, !PT ;  /* 0x0000000500007212 */ /* 0x000fe200078e3cff */
[----:B0-----:R-:W-:Y:S06]  /*7cf0*/  @!P0 BRA `(.L_x_179) ;  /* 0x0000000000a08947 */ /* 0x001fec0003800000 */
.L_x_188:
[----:B------:R-:W-:Y:S01]  /*7d00*/  IMAD R3, R3, 0x8, R2 ;  /* 0x0000000803037824 */ /* 0x000fe200078e0202 */
[----:B------:R-:W-:-:S07]  /*7d10*/  SHF.L.U32 R0, R0, 0x1f, RZ ;  /* 0x0000001f00007819 */ /* 0x000fce00000006ff */
.L_x_180:
[----:B-1----:R1:W2:Y:S02]  /*7d20*/  SYNCS.PHASECHK.TRANS64.TRYWAIT P0, [R3+URZ], R0 ;  /* 0x00000000030075a7 */ /* 0x0022a4000800017f */
[----:B--2---:R-:W-:Y:S05]  /*7d30*/  @!P0 NANOSLEEP.SYNCS 0x989680 ;  /* 0x009896800000895d */ /* 0x004fea0003900000 */
[----:B------:R-:W2:Y:S02]  /*7d40*/  @!P0 SYNCS.PHASECHK.TRANS64 P0, [R3+URZ], R0 ;  /* 0x00000000030085a7 */ /* 0x000ea4000800007f */
[----:B--2---:R-:W-:Y:S05]  /*7d50*/  @!P0 BRA `(.L_x_180) ;  /* 0xfffffffc00f08947 */ /* 0x004fea000383ffff */
.L_x_177:
[----:B------:R-:W-:Y:S05]  /*7d60*/  BSYNC B0 ;  /* 0x0000000000007941 */ /* 0x000fea0003800000 */
.L_x_176:
[----:B------:R-:W-:Y:S05]  /*7d70*/  EXIT ;  /* 0x000000000000794d */ /* 0x000fea0003800000 */
.L_x_17:
[----:B-1----:R1:W2:Y:S02]  /*7d80*/  SYNCS.PHASECHK.TRANS64.TRYWAIT P1, [R3+URZ], R0 ;  /* 0x00000000030075a7 */ /* 0x0022a4000802017f */
[----:B--2---:R-:W-:Y:S05]  /*7d90*/  @!P1 NANOSLEEP.SYNCS 0x989680 ;  /* 0x009896800000995d */ /* 0x004fea0003900000 */
[----:B------:R-:W2:Y:S02]  /*7da0*/  @!P1 SYNCS.PHASECHK.TRANS64 P1, [R3+URZ], R0 ;  /* 0x00000000030095a7 */ /* 0x000ea4000802007f */
[----:B--2---:R-:W-:Y:S05]  /*7db0*/  @!P1 BRA `(.L_x_17) ;  /* 0xfffffffc00f09947 */ /* 0x004fea000383ffff */
[----:B------:R-:W-:Y:S05]  /*7dc0*/  BRA `(.L_x_16) ;  /* 0xffffff9400a87947 */ /* 0x000fea000383ffff */
.L_x_22:
[----:B-1----:R-:W-:-:S04]  /*7dd0*/  IMAD.U32 R4, RZ, RZ, UR8 ;  /* 0x00000008ff047e24 */ /* 0x002fc8000f8e00ff */
[----:B------:R1:W2:Y:S03]  /*7de0*/  SYNCS.PHASECHK.TRANS64.TRYWAIT P1, [R4+URZ], R3 ;  /* 0x00000003040075a7 */ /* 0x0002a6000802017f */
[----:B--2---:R-:W-:Y:S05]  /*7df0*/  @!P1 NANOSLEEP.SYNCS 0x989680 ;  /* 0x009896800000995d */ /* 0x004fea0003900000 */
[----:B------:R-:W2:Y:S02]  /*7e00*/  @!P1 SYNCS.PHASECHK.TRANS64 P1, [R4+URZ], R3 ;  /* 0x00000003040095a7 */ /* 0x000ea4000802007f */
[----:B--2---:R-:W-:Y:S05]  /*7e10*/  @!P1 BRA `(.L_x_22) ;  /* 0xfffffffc00ec9947 */ /* 0x004fea000383ffff */
[----:B------:R-:W-:Y:S05]  /*7e20*/  BRA `(.L_x_21) ;  /* 0xffffff9800e47947 */ /* 0x000fea000383ffff */
.L_x_163:
[----:B------:R-:W-:Y:S01]  /*7e30*/  BSSY B1, `(.L_x_181) ;  /* 0x0000006000017945 */ /* 0x000fe20003800000 */
[----:B------:R-:W-:-:S07]  /*7e40*/  IMAD.MOV.U32 R15, RZ, RZ, -0x1 ;  /* 0xffffffffff0f7424 */ /* 0x000fce00078e00ff */
[----:B------:R-:W-:Y:S05]  /*7e50*/  WARPSYNC.COLLECTIVE R15, `(.L_x_182) ;  /* 0x000000000f0c7348 */ /* 0x000fea0003c00000 */
[----:B------:R-:W-:Y:S02]  /*7e60*/  ELECT P6, UR62, PT ;  /* 0x00000000003e782f */ /* 0x000fe400038c0000 */
[----:B------:R-:W-:Y:S01]  /*7e70*/  MOV R14, UR62 ;  /* 0x0000003e000e7c02 */ /* 0x000fe20008000f00 */
[----:B------:R-:W-:Y:S10]  /*7e80*/  ENDCOLLECTIVE ;  /* 0x000000000000791b */ /* 0x000ff40003800000 */
.L_x_182:
[----:B------:R-:W-:Y:S05]  /*7e90*/  BSYNC B1 ;  /* 0x0000000000017941 */ /* 0x000fea0003800000 */
.L_x_181:
[----:B------:R-:W-:Y:S05]  /*7ea0*/  BRA `(.L_x_183) ;  /* 0xfffffff000607947 */ /* 0x000fea000383ffff */
.L_x_166:
[----:B0-----:R0:W1:Y:S02]  /*7eb0*/  SYNCS.PHASECHK.TRANS64.TRYWAIT P1, [R14+URZ+0x10], R7 ;  /* 0x000010070e0075a7 */ /* 0x001064000802017f */
[----:B-1----:R-:W-:Y:S05]  /*7ec0*/  @!P1 NANOSLEEP.SYNCS 0x989680 ;  /* 0x009896800000995d */ /* 0x002fea0003900000 */
[----:B------:R-:W1:Y:S02]  /*7ed0*/  @!P1 SYNCS.PHASECHK.TRANS64 P1, [R14+URZ+0x10], R7 ;  /* 0x000010070e0095a7 */ /* 0x000e64000802007f */
[----:B-1----:R-:W-:Y:S05]  /*7ee0*/  @!P1 BRA `(.L_x_166) ;  /* 0xfffffffc00f09947 */ /* 0x002fea000383ffff */
[----:B------:R-:W-:Y:S05]  /*7ef0*/  BRA `(.L_x_184) ;  /* 0xfffffff000947947 */ /* 0x000fea000383ffff */
.L_x_175:
[----:B------:R-:W-:Y:S01]  /*7f00*/  BSSY B0, `(.L_x_185) ;  /* 0x0000006000007945 */ /* 0x000fe20003800000 */
[----:B------:R-:W-:-:S07]  /*7f10*/  IMAD.MOV.U32 R15, RZ, RZ, -0x1 ;  /* 0xffffffffff0f7424 */ /* 0x000fce00078e00ff */
[----:B------:R-:W-:Y:S05]  /*7f20*/  WARPSYNC.COLLECTIVE R15, `(.L_x_186) ;  /* 0x000000000f0c7348 */ /* 0x000fea0003c00000 */
[----:B------:R-:W-:Y:S02]  /*7f30*/  ELECT P6, UR62, PT ;  /* 0x00000000003e782f */ /* 0x000fe400038c0000 */
[----:B------:R-:W-:Y:S01]  /*7f40*/  MOV R14, UR62 ;  /* 0x0000003e000e7c02 */ /* 0x000fe20008000f00 */
[----:B------:R-:W-:Y:S10]  /*7f50*/  ENDCOLLECTIVE ;  /* 0x000000000000791b */ /* 0x000ff40003800000 */
.L_x_186:
[----:B------:R-:W-:Y:S05]  /*7f60*/  BSYNC B0 ;  /* 0x0000000000007941 */ /* 0x000fea0003800000 */
.L_x_185:
[----:B------:R-:W-:Y:S05]  /*7f70*/  BRA `(.L_x_187) ;  /* 0xfffffffc00147947 */ /* 0x000fea000383ffff */
.L_x_179:
[----:B0-----:R0:W1:Y:S02]  /*7f80*/  SYNCS.PHASECHK.TRANS64.TRYWAIT P0, [R7+URZ], R4 ;  /* 0x00000004070075a7 */ /* 0x001064000800017f */
[----:B-1----:R-:W-:Y:S05]  /*7f90*/  @!P0 NANOSLEEP.SYNCS 0x989680 ;  /* 0x009896800000895d */ /* 0x002fea0003900000 */
[----:B------:R-:W1:Y:S02]  /*7fa0*/  @!P0 SYNCS.PHASECHK.TRANS64 P0, [R7+URZ], R4 ;  /* 0x00000004070085a7 */ /* 0x000e64000800007f */
[----:B-1----:R-:W-:Y:S05]  /*7fb0*/  @!P0 BRA `(.L_x_179) ;  /* 0xfffffffc00f08947 */ /* 0x002fea000383ffff */
[----:B------:R-:W-:Y:S05]  /*7fc0*/  BRA `(.L_x_188) ;  /* 0xfffffffc004c7947 */ /* 0x000fea000383ffff */
.L_x_189:
[----:B------:R-:W-:-:S00]  /*7fd0*/  BRA `(.L_x_189) ;  /* 0xfffffffc00fc7947 */ /* 0x000fc0000383ffff */
[----:B------:R-:W-:-:S00]  /*7fe0*/  NOP ;  /* 0x0000000000007918 */ /* 0x000fc00000000000 */
        /* <DEDUP_REMOVED lines=9> */
.L_x_190:


//--------------------- .nv.global.init           --------------------------
	.section	.nv.global.init,"aw",@progbits
.nv.global.init:
	.type		$str$22,@object
	.size		$str$22,($str$23 - $str$22)
$str$22:
        /*0000*/ 	.byte	0x6b, 0x5f, 0x74, 0x69, 0x6c, 0x65, 0x5f, 0x63, 0x6f, 0x75, 0x6e, 0x74, 0x20, 0x3e, 0x3d, 0x20
        /*0010*/ 	.byte	0x31, 0x00
	.type		$str$23,@object
	.size		$str$23,(__unnamed_1 - $str$23)
$str$23:
        /*0012*/ 	.byte	0x2f, 0x74, 0x6d, 0x70, 0x2f, 0x63, 0x75, 0x74, 0x6c, 0x61, 0x73, 0x73, 0x5f, 0x73, 0x77, 0x65
        /*0022*/ 	.byte	0x65, 0x70, 0x5f, 0x73, 0x72, 0x63, 0x2f, 0x69, 0x6e, 0x63, 0x6c, 0x75, 0x64, 0x65, 0x2f, 0x63
        /*0032*/ 	.byte	0x75, 0x74, 0x6c, 0x61, 0x73, 0x73, 0x2f, 0x67, 0x65, 0x6d, 0x6d, 0x2f, 0x63, 0x6f, 0x6c, 0x6c
        /*0042*/ 	.byte	0x65, 0x63, 0x74, 0x69, 0x76, 0x65, 0x2f, 0x73, 0x6d, 0x39, 0x30, 0x5f, 0x6d, 0x6d, 0x61, 0x5f
        /*0052*/ 	.byte	0x74, 0x6d, 0x61, 0x5f, 0x67, 0x6d, 0x6d, 0x61, 0x5f, 0x73, 0x73, 0x5f, 0x77, 0x61, 0x72, 0x70
        /*0062*/ 	.byte	0x73, 0x70, 0x65, 0x63, 0x69, 0x61, 0x6c, 0x69, 0x7a, 0x65, 0x64, 0x2e, 0x68, 0x70, 0x70, 0x00
	.type		__unnamed_1,@object
	.size		__unnamed_1,(.L_0 - __unnamed_1)
__unnamed_1:
        /*0072*/ 	.byte	0x76, 0x6f, 0x69, 0x64, 0x20, 0x63, 0x75, 0x74, 0x6c, 0x61, 0x73, 0x73, 0x3a, 0x3a, 0x67, 0x65
        /* <DEDUP_REMOVED lines=179> */
        /*0bb2*/ 	.byte	0x3a, 0x3a, 0x69, 0x64, 0x65, 0x6e, 0x74, 0x69, 0x74, 0x79, 0x5d, 0x00
.L_0:


//--------------------- .nv.shared._ZN7cutlass13device_kernelINS_4gemm6kernel13GemmUniversalIN4cute5tupleIJiiiiEEENS1_10collective13CollectiveMmaINS1_34MainloopSm90TmaGmmaWarpSpecializedILi2ENS5_IJNS4_1CILi1EEESB_SB_EEENS1_35KernelTmaWarpSpecializedCooperativeEEENS5_IJNSA_ILi128EEESF_SF_EEENS_6half_tENS5_IJlSB_lEEESH_SI_NS4_8TiledMMAINS4_8MMA_AtomIJNS4_4SM904GMMA26MMA_64x128x16_F32F16F16_SSILNSM_5MajorE0ELSO_0ELNSM_7ScaleInE1ELSP_1EEEEEENS4_6LayoutINS5_IJNSA_ILi2EEESB_SB_EEENS5_IJSB_NSA_ILi0EEESV_EEEEENS5_IJNS4_10UnderscoreESY_SY_EEEEENS4_13SM90_TMA_LOADENS4_14ComposedLayoutINS4_7SwizzleILi3ELi4ELi3EEENS4_18smem_ptr_flag_bitsILi16EEENSS_INS5_IJNSA_ILi8EEENSA_ILi64EEEEEENS5_IJS18_SB_EEEEEEEvNS4_8identityES11_S1C_vS1D_EENS_8epilogue10collective6detail29Sm90TmaWarpSpecializedAdapterINS1G_15DefaultEpilogueISH_SI_SI_NS1F_6thread17LinearCombinationISH_Li1EffLNS1K_9ScaleType4KindE0ELNS_15FloatRoundStyleE2ESH_EENS1_15EpilogueDefaultEEEEEvvEEEEvNT_6ParamsE --------------------------
	.section	.nv.shared._ZN7cutlass13device_kernelINS_4gemm6kernel13GemmUniversalIN4cute5tupleIJiiiiEEENS1_10collective13CollectiveMmaINS1_34MainloopSm90TmaGmmaWarpSpecializedILi2ENS5_IJNS4_1CILi1EEESB_SB_EEENS1_35KernelTmaWarpSpecializedCooperativeEEENS5_IJNSA_ILi128EEESF_SF_EEENS_6half_tENS5_IJlSB_lEEESH_SI_NS4_8TiledMMAINS4_8MMA_AtomIJNS4_4SM904GMMA26MMA_64x128x16_F32F16F16_SSILNSM_5MajorE0ELSO_0ELNSM_7ScaleInE1ELSP_1EEEEEENS4_6LayoutINS5_IJNSA_ILi2EEESB_SB_EEENS5_IJSB_NSA_ILi0EEESV_EEEEENS5_IJNS4_10UnderscoreESY_SY_EEEEENS4_13SM90_TMA_LOADENS4_14ComposedLayoutINS4_7SwizzleILi3ELi4ELi3EEENS4_18smem_ptr_flag_bitsILi16EEENSS_INS5_IJNSA_ILi8EEENSA_ILi64EEEEEENS5_IJS18_SB_EEEEEEEvNS4_8identityES11_S1C_vS1D_EENS_8epilogue10collective6detail29Sm90TmaWarpSpecializedAdapterINS1G_15DefaultEpilogueISH_SI_SI_NS1F_6thread17LinearCombinationISH_Li1EffLNS1K_9ScaleType4KindE0ELNS_15FloatRoundStyleE2ESH_EENS1_15EpilogueDefaultEEEEEvvEEEEvNT_6ParamsE,"aw",@nobits
	.sectionflags	@""
	.align	16
	.zero		1024


//--------------------- .nv.shared.reserved.0     --------------------------
	.section	.nv.shared.reserved.0,"aw",@nobits
	.weak		__nv_reservedSMEM_offset_0_alias
	.size		__nv_reservedSMEM_offset_0_alias, 0, 0
	.other		__nv_reservedSMEM_offset_0_alias,@"STO_CUDA_RESERVED_SHARED STV_DEFAULT"
__nv_reservedSMEM_offset_0_alias:
	.zero		0


//--------------------- .nv.global                --------------------------
	.section	.nv.global,"aw",@nobits
.nv.global:
	.type		_ZN40_INTERNAL_68020180_4_k_cu_c6cd2762_193524cute1_E,@object
	.size		_ZN40_INTERNAL_68020180_4_k_cu_c6cd2762_193524cute1_E,(_ZN40_INTERNAL_68020180_4_k_cu_c6cd2762_193524cuda3std3__45__cpo6cbeginE - _ZN40_INTERNAL_68020180_4_k_cu_c6cd2762_193524cute1_E)
_ZN40_INTERNAL_68020180_4_k_cu_c6cd2762_193524cute1_E:
	.zero		1
	.type		_ZN40_INTERNAL_68020180_4_k_cu_c6cd2762_193524cuda3std3__45__cpo6cbeginE,@object
	.size		_ZN40_INTERNAL_68020180_4_k_cu_c6cd2762_193524cuda3std3__45__cpo6cbeginE,(_ZN40_INTERNAL_68020180_4_k_cu_c6cd2762_193524cuda3std3__48in_placeE - _ZN40_INTERNAL_68020180_4_k_cu_c6cd2762_193524cuda3std3__45__cpo6cbeginE)
_ZN40_INTERNAL_68020180_4_k_cu_c6cd2762_193524cuda3std3__45__cpo6cbeginE:
	.zero		1
	.type		_ZN40_INTERNAL_68020180_4_k_cu_c6cd2762_193524cuda3std3__48in_placeE,@object
	.size		_ZN40_INTERNAL_68020180_4_k_cu_c6cd2762_193524cuda3std3__48in_placeE,(_ZN40_INTERNAL_68020180_4_k_cu_c6cd2762_193524cuda3std6ranges3__45__cpo9iter_moveE - _ZN40_INTERNAL_68020180_4_k_cu_c6cd2762_193524cuda3std3__48in_placeE)
_ZN40_INTERNAL_68020180_4_k_cu_c6cd2762_193524cuda3std3__48in_placeE:
	.zero		1
	.type		_ZN40_INTERNAL_68020180_4_k_cu_c6cd2762_193524cuda3std6ranges3__45__cpo9iter_moveE,@object
	.size		_ZN40_INTERNAL_68020180_4_k_cu_c6cd2762_193524cuda3std6ranges3__45__cpo9iter_moveE,(_ZN40_INTERNAL_68020180_4_k_cu_c6cd2762_193524cuda3std3__45__cpo5beginE - _ZN40_INTERNAL_68020180_4_k_cu_c6cd2762_193524cuda3std6ranges3__45__cpo9iter_moveE)
_ZN40_INTERNAL_68020180_4_k_cu_c6cd2762_193524cuda3std6ranges3__45__cpo9iter_moveE:
	.zero		1
	.type		_ZN40_INTERNAL_68020180_4_k_cu_c6cd2762_193524cuda3std3__45__cpo5beginE,@object
	.size		_ZN40_INTERNAL_68020180_4_k_cu_c6cd2762_193524cuda3std3__45__cpo5beginE,(_ZN40_INTERNAL_68020180_4_k_cu_c6cd2762_193524cuda3std3__442_GLOBAL__N__68020180_4_k_cu_c6cd2762_193526ignoreE - _ZN40_INTERNAL_68020180_4_k_cu_c6cd2762_193524cuda3std3__45__cpo5beginE)
_ZN40_INTERNAL_68020180_4_k_cu_c6cd2762_193524cuda3std3__45__cpo5beginE:
	.zero		1
	.type		_ZN40_INTERNAL_68020180_4_k_cu_c6cd2762_193524cuda3std3__442_GLOBAL__N__68020180_4_k_cu_c6cd2762_193526ignoreE,@object
	.size		_ZN40_INTERNAL_68020180_4_k_cu_c6cd2762_193524cuda3std3__442_GLOBAL__N__68020180_4_k_cu_c6cd2762_193526ignoreE,(_ZN40_INTERNAL_68020180_4_k_cu_c6cd2762_193524cute7productE - _ZN40_INTERNAL_68020180_4_k_cu_c6cd2762_193524cuda3std3__442_GLOBAL__N__68020180_4_k_cu_c6cd2762_193526ignoreE)
_ZN40_INTERNAL_68020180_4_k_cu_c6cd2762_193524cuda3std3__442_GLOBAL__N__68020180_4_k_cu_c6cd2762_193526ignoreE:
	.zero		1
	.type		_ZN40_INTERNAL_68020180_4_k_cu_c6cd2762_193524cute7productE,@object
	.size		_ZN40_INTERNAL_68020180_4_k_cu_c6cd2762_193524cute7productE,(_ZN40_INTERNAL_68020180_4_k_cu_c6cd2762_193524cuda3std3__45__cpo3endE - _ZN40_INTERNAL_68020180_4_k_cu_c6cd2762_193524cute7productE)
_ZN40_INTERNAL_68020180_4_k_cu_c6cd2762_193524cute7productE:
	.zero		1
	.type		_ZN40_INTERNAL_68020180_4_k_cu_c6cd2762_193524cuda3std3__45__cpo3endE,@object
	.size		_ZN40_INTERNAL_68020180_4_k_cu_c6cd2762_193524cuda3std3__45__cpo3endE,(_ZN40_INTERNAL_68020180_4_k_cu_c6cd2762_193524cuda3std3__419piecewise_constructE - _ZN40_INTERNAL_68020180_4_k_cu_c6cd2762_193524cuda3std3__45__cpo3endE)
_ZN40_INTERNAL_68020180_4_k_cu_c6cd2762_193524cuda3std3__45__cpo3endE:
	.zero		1
	.type		_ZN40_INTERNAL_68020180_4_k_cu_c6cd2762_193524cuda3std3__419piecewise_constructE,@object
	.size		_ZN40_INTERNAL_68020180_4_k_cu_c6cd2762_193524cuda3std3__419piecewise_constructE,(_ZN40_INTERNAL_68020180_4_k_cu_c6cd2762_193524cuda3std3__45__cpo4cendE - _ZN40_INTERNAL_68020180_4_k_cu_c6cd2762_193524cuda3std3__419piecewise_constructE)
_ZN40_INTERNAL_68020180_4_k_cu_c6cd2762_193524cuda3std3__419piecewise_constructE:
	.zero		1
	.type		_ZN40_INTERNAL_68020180_4_k_cu_c6cd2762_193524cuda3std3__45__cpo4cendE,@object
	.size		_ZN40_INTERNAL_68020180_4_k_cu_c6cd2762_193524cuda3std3__45__cpo4cendE,(_ZN40_INTERNAL_68020180_4_k_cu_c6cd2762_193524cuda3std6ranges3__45__cpo4swapE - _ZN40_INTERNAL_68020180_4_k_cu_c6cd2762_193524cuda3std3__45__cpo4cendE)
_ZN40_INTERNAL_68020180_4_k_cu_c6cd2762_193524cuda3std3__45__cpo4cendE:
	.zero		1
	.type		_ZN40_INTERNAL_68020180_4_k_cu_c6cd2762_193524cuda3std6ranges3__45__cpo4swapE,@object
	.size		_ZN40_INTERNAL_68020180_4_k_cu_c6cd2762_193524cuda3std6ranges3__45__cpo4swapE,(.L_8 - _ZN40_INTERNAL_68020180_4_k_cu_c6cd2762_193524cuda3std6ranges3__45__cpo4swapE)
_ZN40_INTERNAL_68020180_4_k_cu_c6cd2762_193524cuda3std6ranges3__45__cpo4swapE:
	.zero		1
.L_8:


//--------------------- .nv.constant0._ZN7cutlass13device_kernelINS_4gemm6kernel13GemmUniversalIN4cute5tupleIJiiiiEEENS1_10collective13CollectiveMmaINS1_34MainloopSm90TmaGmmaWarpSpecializedILi2ENS5_IJNS4_1CILi1EEESB_SB_EEENS1_35KernelTmaWarpSpecializedCooperativeEEENS5_IJNSA_ILi128EEESF_SF_EEENS_6half_tENS5_IJlSB_lEEESH_SI_NS4_8TiledMMAINS4_8MMA_AtomIJNS4_4SM904GMMA26MMA_64x128x16_F32F16F16_SSILNSM_5MajorE0ELSO_0ELNSM_7ScaleInE1ELSP_1EEEEEENS4_6LayoutINS5_IJNSA_ILi2EEESB_SB_EEENS5_IJSB_NSA_ILi0EEESV_EEEEENS5_IJNS4_10UnderscoreESY_SY_EEEEENS4_13SM90_TMA_LOADENS4_14ComposedLayoutINS4_7SwizzleILi3ELi4ELi3EEENS4_18smem_ptr_flag_bitsILi16EEENSS_INS5_IJNSA_ILi8EEENSA_ILi64EEEEEENS5_IJS18_SB_EEEEEEEvNS4_8identityES11_S1C_vS1D_EENS_8epilogue10collective6detail29Sm90TmaWarpSpecializedAdapterINS1G_15DefaultEpilogueISH_SI_SI_NS1F_6thread17LinearCombinationISH_Li1EffLNS1K_9ScaleType4KindE0ELNS_15FloatRoundStyleE2ESH_EENS1_15EpilogueDefaultEEEEEvvEEEEvNT_6ParamsE --------------------------
	.section	.nv.constant0._ZN7cutlass13device_kernelINS_4gemm6kernel13GemmUniversalIN4cute5tupleIJiiiiEEENS1_10collective13CollectiveMmaINS1_34MainloopSm90TmaGmmaWarpSpecializedILi2ENS5_IJNS4_1CILi1EEESB_SB_EEENS1_35KernelTmaWarpSpecializedCooperativeEEENS5_IJNSA_ILi128EEESF_SF_EEENS_6half_tENS5_IJlSB_lEEESH_SI_NS4_8TiledMMAINS4_8MMA_AtomIJNS4_4SM904GMMA26MMA_64x128x16_F32F16F16_SSILNSM_5MajorE0ELSO_0ELNSM_7ScaleInE1ELSP_1EEEEEENS4_6LayoutINS5_IJNSA_ILi2EEESB_SB_EEENS5_IJSB_NSA_ILi0EEESV_EEEEENS5_IJNS4_10UnderscoreESY_SY_EEEEENS4_13SM90_TMA_LOADENS4_14ComposedLayoutINS4_7SwizzleILi3ELi4ELi3EEENS4_18smem_ptr_flag_bitsILi16EEENSS_INS5_IJNSA_ILi8EEENSA_ILi64EEEEEENS5_IJS18_SB_EEEEEEEvNS4_8identityES11_S1C_vS1D_EENS_8epilogue10collective6detail29Sm90TmaWarpSpecializedAdapterINS1G_15DefaultEpilogueISH_SI_SI_NS1F_6thread17LinearCombinationISH_Li1EffLNS1K_9ScaleType4KindE0ELNS_15FloatRoundStyleE2ESH_EENS1_15EpilogueDefaultEEEEEvvEEEEvNT_6ParamsE,"a",@progbits
	.sectionflags	@""
	.align	4
.nv.constant0._ZN7cutlass13device_kernelINS_4gemm6kernel13GemmUniversalIN4cute5tupleIJiiiiEEENS1_10collective13CollectiveMmaINS1_34MainloopSm90TmaGmmaWarpSpecializedILi2ENS5_IJNS4_1CILi1EEESB_SB_EEENS1_35KernelTmaWarpSpecializedCooperativeEEENS5_IJNSA_ILi128EEESF_SF_EEENS_6half_tENS5_IJlSB_lEEESH_SI_NS4_8TiledMMAINS4_8MMA_AtomIJNS4_4SM904GMMA26MMA_64x128x16_F32F16F16_SSILNSM_5MajorE0ELSO_0ELNSM_7ScaleInE1ELSP_1EEEEEENS4_6LayoutINS5_IJNSA_ILi2EEESB_SB_EEENS5_IJSB_NSA_ILi0EEESV_EEEEENS5_IJNS4_10UnderscoreESY_SY_EEEEENS4_13SM90_TMA_LOADENS4_14ComposedLayoutINS4_7SwizzleILi3ELi4ELi3EEENS4_18smem_ptr_flag_bitsILi16EEENSS_INS5_IJNSA_ILi8EEENSA_ILi64EEEEEENS5_IJS18_SB_EEEEEEEvNS4_8identityES11_S1C_vS1D_EENS_8epilogue10collective6detail29Sm90TmaWarpSpecializedAdapterINS1G_15DefaultEpilogueISH_SI_SI_NS1F_6thread17LinearCombinationISH_Li1EffLNS1K_9ScaleType4KindE0ELNS_15FloatRoundStyleE2ESH_EENS1_15EpilogueDefaultEEEEEvvEEEEvNT_6ParamsE:
	.zero		1664


//--------------------- SYMBOLS --------------------------

	.type		.nv.reservedSmem.offset0,@object
	.size		.nv.reservedSmem.offset0,0x4
	.type		__assertfail,@function
